//
// Generated by NVIDIA NVVM Compiler
//
// Compiler Build ID: CL-36424714
// Cuda compilation tools, release 13.0, V13.0.88
// Based on NVVM 20.0.0
//

.version 9.0
.target sm_100
.address_size 64

	// .globl	default_function_kernel_3

.visible .entry default_function_kernel_3(
	.param .u64 .ptr .align 1 default_function_kernel_3_param_0,
	.param .u64 .ptr .align 1 default_function_kernel_3_param_1
)
.maxntid 32
{
	.reg .pred 	%p<6>;
	.reg .b32 	%r<5>;
	.reg .b32 	%f<44>;
	.reg .b64 	%rd<8>;

	ld.param.u64 	%rd1, [default_function_kernel_3_param_0];
	ld.param.u64 	%rd2, [default_function_kernel_3_param_1];
	cvta.to.global.u64 	%rd3, %rd1;
	cvta.to.global.u64 	%rd4, %rd2;
	mov.u32 	%r1, %ctaid.x;
	shl.b32 	%r2, %r1, 5;
	mov.u32 	%r3, %tid.x;
	or.b32  	%r4, %r2, %r3;
	mul.wide.u32 	%rd5, %r4, 4;
	add.s64 	%rd6, %rd4, %rd5;
	ld.global.nc.f32 	%f1, [%rd6];
	abs.f32 	%f2, %f1;
	fma.rn.f32 	%f3, %f2, 0fBF000000, 0f3F000000;
	rsqrt.approx.ftz.f32 	%f4, %f3;
	mul.f32 	%f5, %f4, %f3;
	mul.f32 	%f6, %f4, 0fBF000000;
	fma.rn.f32 	%f7, %f5, %f6, 0f3F000000;
	fma.rn.f32 	%f8, %f5, %f7, %f5;
	setp.eq.f32 	%p1, %f2, 0f3F800000;
	selp.f32 	%f9, 0f00000000, %f8, %p1;
	setp.gt.f32 	%p2, %f2, 0f3F0F5C29;
	selp.f32 	%f10, %f9, %f2, %p2;
	copysign.f32 	%f11, %f1, %f10;
	mul.f32 	%f12, %f11, %f11;
	fma.rn.f32 	%f13, %f12, 0f3D10ECEF, 0f3C8B1ABB;
	fma.rn.f32 	%f14, %f13, %f12, 0f3CFC028C;
	fma.rn.f32 	%f15, %f14, %f12, 0f3D372139;
	fma.rn.f32 	%f16, %f15, %f12, 0f3D9993DB;
	fma.rn.f32 	%f17, %f16, %f12, 0f3E2AAAC6;
	mul.f32 	%f18, %f12, %f17;
	fma.rn.f32 	%f19, %f18, %f11, %f11;
	neg.f32 	%f20, %f19;
	selp.f32 	%f21, %f19, %f20, %p2;
	fma.rn.f32 	%f22, 0f3F6EE581, 0f3FD774EB, %f21;
	setp.gt.f32 	%p3, %f1, 0f3F0F5C29;
	selp.f32 	%f23, %f19, %f22, %p3;
	add.f32 	%f24, %f23, %f23;
	selp.f32 	%f25, %f24, %f23, %p2;
	abs.f32 	%f26, %f25;
	setp.gt.f32 	%p4, %f26, 0f3F800000;
	rcp.approx.ftz.f32 	%f27, %f26;
	selp.f32 	%f28, %f27, %f26, %p4;
	mul.f32 	%f29, %f28, %f28;
	fma.rn.f32 	%f30, %f29, 0f3B2090AA, 0fBC6BE14F;
	fma.rn.f32 	%f31, %f30, %f29, 0f3D23397E;
	fma.rn.f32 	%f32, %f31, %f29, 0fBD948A7A;
	fma.rn.f32 	%f33, %f32, %f29, 0f3DD76B21;
	fma.rn.f32 	%f34, %f33, %f29, 0fBE111E88;
	fma.rn.f32 	%f35, %f34, %f29, 0f3E4CAF60;
	fma.rn.f32 	%f36, %f35, %f29, 0fBEAAAA27;
	mul.f32 	%f37, %f29, %f36;
	fma.rn.f32 	%f38, %f37, %f28, %f28;
	neg.f32 	%f39, %f38;
	fma.rn.f32 	%f40, 0f3F6EE581, 0f3FD774EB, %f39;
	selp.f32 	%f41, %f40, %f38, %p4;
	setp.num.f32 	%p5, %f26, %f26;
	copysign.f32 	%f42, %f25, %f41;
	selp.f32 	%f43, %f42, %f41, %p5;
	add.s64 	%rd7, %rd3, %rd5;
	st.global.f32 	[%rd7], %f43;
	ret;

}
	// .globl	default_function_kernel_7
.visible .entry default_function_kernel_7(
	.param .u64 .ptr .align 1 default_function_kernel_7_param_0,
	.param .u64 .ptr .align 1 default_function_kernel_7_param_1
)
.maxntid 32
{
	.reg .pred 	%p<10>;
	.reg .b32 	%r<11>;
	.reg .b32 	%f<63>;
	.reg .b64 	%rd<9>;

	ld.param.u64 	%rd1, [default_function_kernel_7_param_0];
	ld.param.u64 	%rd2, [default_function_kernel_7_param_1];
	cvta.to.global.u64 	%rd3, %rd2;
	mov.u32 	%r3, %ctaid.x;
	shl.b32 	%r4, %r3, 5;
	mov.u32 	%r5, %tid.x;
	or.b32  	%r1, %r4, %r5;
	mul.wide.u32 	%rd4, %r1, 4;
	add.s64 	%rd5, %rd3, %rd4;
	ld.global.nc.f32 	%f7, [%rd5];
	abs.f32 	%f8, %f7;
	fma.rn.f32 	%f9, %f8, 0fBF000000, 0f3F000000;
	rsqrt.approx.ftz.f32 	%f10, %f9;
	mul.f32 	%f11, %f10, %f9;
	mul.f32 	%f12, %f10, 0fBF000000;
	fma.rn.f32 	%f13, %f11, %f12, 0f3F000000;
	fma.rn.f32 	%f14, %f11, %f13, %f11;
	setp.eq.f32 	%p1, %f8, 0f3F800000;
	selp.f32 	%f15, 0f00000000, %f14, %p1;
	setp.gt.f32 	%p2, %f8, 0f3F0F5C29;
	selp.f32 	%f16, %f15, %f8, %p2;
	copysign.f32 	%f17, %f7, %f16;
	mul.f32 	%f18, %f17, %f17;
	fma.rn.f32 	%f19, %f18, 0f3D10ECEF, 0f3C8B1ABB;
	fma.rn.f32 	%f20, %f19, %f18, 0f3CFC028C;
	fma.rn.f32 	%f21, %f20, %f18, 0f3D372139;
	fma.rn.f32 	%f22, %f21, %f18, 0f3D9993DB;
	fma.rn.f32 	%f23, %f22, %f18, 0f3E2AAAC6;
	mul.f32 	%f24, %f18, %f23;
	fma.rn.f32 	%f25, %f24, %f17, %f17;
	neg.f32 	%f26, %f25;
	selp.f32 	%f27, %f25, %f26, %p2;
	fma.rn.f32 	%f28, 0f3F6EE581, 0f3FD774EB, %f27;
	setp.gt.f32 	%p3, %f7, 0f3F0F5C29;
	selp.f32 	%f29, %f25, %f28, %p3;
	add.f32 	%f30, %f29, %f29;
	selp.f32 	%f1, %f30, %f29, %p2;
	abs.f32 	%f2, %f1;
	fma.rn.f32 	%f31, %f1, %f1, 0f3F800000;
	rsqrt.approx.ftz.f32 	%f32, %f31;
	fma.rn.f32 	%f33, %f31, %f32, 0f3F800000;
	rcp.approx.ftz.f32 	%f34, %f33;
	mul.f32 	%f35, %f2, %f34;
	fma.rn.f32 	%f36, %f2, %f35, %f2;
	setp.gt.f32 	%p4, %f2, 0f4B000000;
	selp.f32 	%f3, %f2, %f36, %p4;
	mov.f32 	%f37, 0f3F800000;
	add.rz.f32 	%f38, %f3, %f37;
	mov.b32 	%r6, %f38;
	add.s32 	%r7, %r6, -1061158912;
	and.b32  	%r8, %r7, -8388608;
	mov.b32 	%r2, %f3;
	sub.s32 	%r9, %r2, %r8;
	mov.b32 	%f39, %r9;
	sub.s32 	%r10, 1082130432, %r8;
	mov.b32 	%f40, %r10;
	fma.rn.f32 	%f41, %f40, 0f3E800000, 0fBF800000;
	add.f32 	%f42, %f41, %f39;
	cvt.rn.f32.s32 	%f43, %r8;
	mul.f32 	%f44, %f43, 0f34000000;
	fma.rn.f32 	%f45, %f42, 0fBD39BF78, 0f3DD80012;
	fma.rn.f32 	%f46, %f45, %f42, 0fBE0778E0;
	fma.rn.f32 	%f47, %f46, %f42, 0f3E146475;
	fma.rn.f32 	%f48, %f47, %f42, 0fBE2A68DD;
	fma.rn.f32 	%f49, %f48, %f42, 0f3E4CAF9E;
	fma.rn.f32 	%f50, %f49, %f42, 0fBE800042;
	fma.rn.f32 	%f51, %f50, %f42, 0f3EAAAAE6;
	fma.rn.f32 	%f52, %f51, %f42, 0fBF000000;
	mul.f32 	%f53, %f42, %f52;
	fma.rn.f32 	%f54, %f53, %f42, %f42;
	fma.rn.f32 	%f62, %f44, 0f3F317218, %f54;
	setp.lt.u32 	%p5, %r2, 2139095040;
	@%p5 bra 	$L__BB1_2;
	setp.gt.s32 	%p6, %r2, -1082130432;
	fma.rn.f32 	%f55, %f3, 0f7F800000, 0f7F800000;
	selp.f32 	%f56, %f55, %f62, %p6;
	setp.eq.f32 	%p7, %f3, 0f00000000;
	selp.f32 	%f62, 0f80000000, %f56, %p7;
$L__BB1_2:
	setp.gt.f32 	%p8, %f2, 0f4B000000;
	cvta.to.global.u64 	%rd6, %rd1;
	add.f32 	%f57, %f62, 0f3F317218;
	selp.f32 	%f58, %f57, %f62, %p8;
	setp.num.f32 	%p9, %f2, %f2;
	copysign.f32 	%f59, %f1, %f58;
	selp.f32 	%f60, %f59, %f58, %p9;
	div.rn.f32 	%f61, %f60, %f1;
	add.s64 	%rd8, %rd6, %rd4;
	st.global.f32 	[%rd8], %f61;
	ret;

}
	// .globl	default_function_kernel
.visible .entry default_function_kernel(
	.param .u64 .ptr .align 1 default_function_kernel_param_0,
	.param .u64 .ptr .align 1 default_function_kernel_param_1
)
.maxntid 32
{
	.reg .pred 	%p<5>;
	.reg .b32 	%r<11>;
	.reg .b32 	%f<36>;
	.reg .b64 	%rd<9>;

	ld.param.u64 	%rd1, [default_function_kernel_param_0];
	ld.param.u64 	%rd2, [default_function_kernel_param_1];
	cvta.to.global.u64 	%rd3, %rd2;
	mov.u32 	%r3, %ctaid.x;
	shl.b32 	%r4, %r3, 5;
	mov.u32 	%r5, %tid.x;
	or.b32  	%r1, %r4, %r5;
	mul.wide.u32 	%rd4, %r1, 4;
	add.s64 	%rd5, %rd3, %rd4;
	ld.global.nc.f32 	%f6, [%rd5];
	cos.approx.f32 	%f1, %f6;
	abs.f32 	%f7, %f1;
	mov.f32 	%f8, 0f3F800000;
	sub.f32 	%f9, %f8, %f7;
	rcp.approx.ftz.f32 	%f10, %f9;
	add.f32 	%f11, %f10, %f10;
	mul.f32 	%f12, %f7, %f11;
	setp.gt.f32 	%p1, %f7, 0f7E800000;
	selp.f32 	%f2, 0fC0000000, %f12, %p1;
	add.rz.f32 	%f13, %f2, %f8;
	mov.b32 	%r6, %f13;
	add.s32 	%r7, %r6, -1061158912;
	and.b32  	%r8, %r7, -8388608;
	mov.b32 	%r2, %f2;
	sub.s32 	%r9, %r2, %r8;
	mov.b32 	%f14, %r9;
	sub.s32 	%r10, 1082130432, %r8;
	mov.b32 	%f15, %r10;
	fma.rn.f32 	%f16, %f15, 0f3E800000, 0fBF800000;
	add.f32 	%f17, %f16, %f14;
	cvt.rn.f32.s32 	%f18, %r8;
	mul.f32 	%f19, %f18, 0f34000000;
	fma.rn.f32 	%f20, %f17, 0fBD39BF78, 0f3DD80012;
	fma.rn.f32 	%f21, %f20, %f17, 0fBE0778E0;
	fma.rn.f32 	%f22, %f21, %f17, 0f3E146475;
	fma.rn.f32 	%f23, %f22, %f17, 0fBE2A68DD;
	fma.rn.f32 	%f24, %f23, %f17, 0f3E4CAF9E;
	fma.rn.f32 	%f25, %f24, %f17, 0fBE800042;
	fma.rn.f32 	%f26, %f25, %f17, 0f3EAAAAE6;
	fma.rn.f32 	%f27, %f26, %f17, 0fBF000000;
	mul.f32 	%f28, %f17, %f27;
	fma.rn.f32 	%f29, %f28, %f17, %f17;
	fma.rn.f32 	%f35, %f19, 0f3F317218, %f29;
	setp.lt.u32 	%p2, %r2, 2139095040;
	@%p2 bra 	$L__BB2_2;
	setp.gt.s32 	%p3, %r2, -1082130432;
	fma.rn.f32 	%f30, %f2, 0f7F800000, 0f7F800000;
	selp.f32 	%f31, %f30, %f35, %p3;
	setp.eq.f32 	%p4, %f2, 0f00000000;
	selp.f32 	%f35, 0f80000000, %f31, %p4;
$L__BB2_2:
	cvta.to.global.u64 	%rd6, %rd1;
	mov.f32 	%f32, 0f3F000000;
	copysign.f32 	%f33, %f1, %f32;
	mul.f32 	%f34, %f33, %f35;
	add.s64 	%rd8, %rd6, %rd4;
	st.global.f32 	[%rd8], %f34;
	ret;

}
	// .globl	default_function_kernel_4
.visible .entry default_function_kernel_4(
	.param .u64 .ptr .align 1 default_function_kernel_4_param_0,
	.param .u64 .ptr .align 1 default_function_kernel_4_param_1
)
.maxntid 32
{
	.reg .pred 	%p<10>;
	.reg .b32 	%r<11>;
	.reg .b32 	%f<63>;
	.reg .b64 	%rd<9>;

	ld.param.u64 	%rd1, [default_function_kernel_4_param_0];
	ld.param.u64 	%rd2, [default_function_kernel_4_param_1];
	cvta.to.global.u64 	%rd3, %rd2;
	mov.u32 	%r3, %ctaid.x;
	shl.b32 	%r4, %r3, 5;
	mov.u32 	%r5, %tid.x;
	or.b32  	%r1, %r4, %r5;
	mul.wide.u32 	%rd4, %r1, 4;
	add.s64 	%rd5, %rd3, %rd4;
	ld.global.nc.f32 	%f7, [%rd5];
	abs.f32 	%f8, %f7;
	fma.rn.f32 	%f9, %f8, 0fBF000000, 0f3F000000;
	rsqrt.approx.ftz.f32 	%f10, %f9;
	mul.f32 	%f11, %f10, %f9;
	mul.f32 	%f12, %f10, 0fBF000000;
	fma.rn.f32 	%f13, %f11, %f12, 0f3F000000;
	fma.rn.f32 	%f14, %f11, %f13, %f11;
	setp.eq.f32 	%p1, %f8, 0f3F800000;
	selp.f32 	%f15, 0f00000000, %f14, %p1;
	setp.gt.f32 	%p2, %f8, 0f3F0F5C29;
	selp.f32 	%f16, %f15, %f8, %p2;
	copysign.f32 	%f17, %f7, %f16;
	mul.f32 	%f18, %f17, %f17;
	fma.rn.f32 	%f19, %f18, 0f3D10ECEF, 0f3C8B1ABB;
	fma.rn.f32 	%f20, %f19, %f18, 0f3CFC028C;
	fma.rn.f32 	%f21, %f20, %f18, 0f3D372139;
	fma.rn.f32 	%f22, %f21, %f18, 0f3D9993DB;
	fma.rn.f32 	%f23, %f22, %f18, 0f3E2AAAC6;
	mul.f32 	%f24, %f18, %f23;
	fma.rn.f32 	%f25, %f24, %f17, %f17;
	neg.f32 	%f26, %f25;
	selp.f32 	%f27, %f25, %f26, %p2;
	fma.rn.f32 	%f28, 0f3F6EE581, 0f3FD774EB, %f27;
	setp.gt.f32 	%p3, %f7, 0f3F0F5C29;
	selp.f32 	%f29, %f25, %f28, %p3;
	add.f32 	%f30, %f29, %f29;
	selp.f32 	%f1, %f30, %f29, %p2;
	abs.f32 	%f2, %f1;
	fma.rn.f32 	%f31, %f1, %f1, 0f3F800000;
	rsqrt.approx.ftz.f32 	%f32, %f31;
	fma.rn.f32 	%f33, %f31, %f32, 0f3F800000;
	rcp.approx.ftz.f32 	%f34, %f33;
	mul.f32 	%f35, %f2, %f34;
	fma.rn.f32 	%f36, %f2, %f35, %f2;
	setp.gt.f32 	%p4, %f2, 0f4B000000;
	selp.f32 	%f3, %f2, %f36, %p4;
	mov.f32 	%f37, 0f3F800000;
	add.rz.f32 	%f38, %f3, %f37;
	mov.b32 	%r6, %f38;
	add.s32 	%r7, %r6, -1061158912;
	and.b32  	%r8, %r7, -8388608;
	mov.b32 	%r2, %f3;
	sub.s32 	%r9, %r2, %r8;
	mov.b32 	%f39, %r9;
	sub.s32 	%r10, 1082130432, %r8;
	mov.b32 	%f40, %r10;
	fma.rn.f32 	%f41, %f40, 0f3E800000, 0fBF800000;
	add.f32 	%f42, %f41, %f39;
	cvt.rn.f32.s32 	%f43, %r8;
	mul.f32 	%f44, %f43, 0f34000000;
	fma.rn.f32 	%f45, %f42, 0fBD39BF78, 0f3DD80012;
	fma.rn.f32 	%f46, %f45, %f42, 0fBE0778E0;
	fma.rn.f32 	%f47, %f46, %f42, 0f3E146475;
	fma.rn.f32 	%f48, %f47, %f42, 0fBE2A68DD;
	fma.rn.f32 	%f49, %f48, %f42, 0f3E4CAF9E;
	fma.rn.f32 	%f50, %f49, %f42, 0fBE800042;
	fma.rn.f32 	%f51, %f50, %f42, 0f3EAAAAE6;
	fma.rn.f32 	%f52, %f51, %f42, 0fBF000000;
	mul.f32 	%f53, %f42, %f52;
	fma.rn.f32 	%f54, %f53, %f42, %f42;
	fma.rn.f32 	%f62, %f44, 0f3F317218, %f54;
	setp.lt.u32 	%p5, %r2, 2139095040;
	@%p5 bra 	$L__BB3_2;
	setp.gt.s32 	%p6, %r2, -1082130432;
	fma.rn.f32 	%f55, %f3, 0f7F800000, 0f7F800000;
	selp.f32 	%f56, %f55, %f62, %p6;
	setp.eq.f32 	%p7, %f3, 0f00000000;
	selp.f32 	%f62, 0f80000000, %f56, %p7;
$L__BB3_2:
	setp.gt.f32 	%p8, %f2, 0f4B000000;
	cvta.to.global.u64 	%rd6, %rd1;
	add.f32 	%f57, %f62, 0f3F317218;
	selp.f32 	%f58, %f57, %f62, %p8;
	setp.num.f32 	%p9, %f2, %f2;
	copysign.f32 	%f59, %f1, %f58;
	selp.f32 	%f60, %f59, %f58, %p9;
	add.f32 	%f61, %f60, %f1;
	add.s64 	%rd8, %rd6, %rd4;
	st.global.f32 	[%rd8], %f61;
	ret;

}
	// .globl	default_function_kernel_10
.visible .entry default_function_kernel_10(
	.param .u64 .ptr .align 1 default_function_kernel_10_param_0,
	.param .u64 .ptr .align 1 default_function_kernel_10_param_1
)
.maxntid 32
{
	.reg .pred 	%p<4>;
	.reg .b32 	%r<5>;
	.reg .b32 	%f<29>;
	.reg .b64 	%rd<8>;

	ld.param.u64 	%rd1, [default_function_kernel_10_param_0];
	ld.param.u64 	%rd2, [default_function_kernel_10_param_1];
	cvta.to.global.u64 	%rd3, %rd1;
	cvta.to.global.u64 	%rd4, %rd2;
	mov.u32 	%r1, %ctaid.x;
	shl.b32 	%r2, %r1, 5;
	mov.u32 	%r3, %tid.x;
	or.b32  	%r4, %r2, %r3;
	mul.wide.u32 	%rd5, %r4, 4;
	add.s64 	%rd6, %rd4, %rd5;
	ld.global.nc.f32 	%f1, [%rd6];
	abs.f32 	%f2, %f1;
	fma.rn.f32 	%f3, %f2, 0fBF000000, 0f3F000000;
	rsqrt.approx.ftz.f32 	%f4, %f3;
	mul.f32 	%f5, %f4, %f3;
	mul.f32 	%f6, %f4, 0fBF000000;
	fma.rn.f32 	%f7, %f5, %f6, 0f3F000000;
	fma.rn.f32 	%f8, %f5, %f7, %f5;
	setp.eq.f32 	%p1, %f2, 0f3F800000;
	selp.f32 	%f9, 0f00000000, %f8, %p1;
	setp.gt.f32 	%p2, %f2, 0f3F0F5C29;
	selp.f32 	%f10, %f9, %f2, %p2;
	copysign.f32 	%f11, %f1, %f10;
	mul.f32 	%f12, %f11, %f11;
	fma.rn.f32 	%f13, %f12, 0f3D10ECEF, 0f3C8B1ABB;
	fma.rn.f32 	%f14, %f13, %f12, 0f3CFC028C;
	fma.rn.f32 	%f15, %f14, %f12, 0f3D372139;
	fma.rn.f32 	%f16, %f15, %f12, 0f3D9993DB;
	fma.rn.f32 	%f17, %f16, %f12, 0f3E2AAAC6;
	mul.f32 	%f18, %f12, %f17;
	fma.rn.f32 	%f19, %f18, %f11, %f11;
	neg.f32 	%f20, %f19;
	selp.f32 	%f21, %f19, %f20, %p2;
	fma.rn.f32 	%f22, 0f3F6EE581, 0f3FD774EB, %f21;
	setp.gt.f32 	%p3, %f1, 0f3F0F5C29;
	selp.f32 	%f23, %f19, %f22, %p3;
	add.f32 	%f24, %f23, %f23;
	selp.f32 	%f25, %f24, %f23, %p2;
	add.f32 	%f26, %f1, %f25;
	sin.approx.f32 	%f27, %f26;
	div.rn.f32 	%f28, %f27, %f1;
	add.s64 	%rd7, %rd3, %rd5;
	st.global.f32 	[%rd7], %f28;
	ret;

}
	// .globl	default_function_kernel_6
.visible .entry default_function_kernel_6(
	.param .u64 .ptr .align 1 default_function_kernel_6_param_0,
	.param .u64 .ptr .align 1 default_function_kernel_6_param_1
)
.maxntid 32
{
	.reg .pred 	%p<13>;
	.reg .b32 	%r<11>;
	.reg .b32 	%f<83>;
	.reg .b64 	%rd<9>;

	ld.param.u64 	%rd1, [default_function_kernel_6_param_0];
	ld.param.u64 	%rd2, [default_function_kernel_6_param_1];
	cvta.to.global.u64 	%rd3, %rd2;
	mov.u32 	%r3, %ctaid.x;
	shl.b32 	%r4, %r3, 5;
	mov.u32 	%r5, %tid.x;
	or.b32  	%r1, %r4, %r5;
	mul.wide.u32 	%rd4, %r1, 4;
	add.s64 	%rd5, %rd3, %rd4;
	ld.global.nc.f32 	%f7, [%rd5];
	abs.f32 	%f8, %f7;
	fma.rn.f32 	%f9, %f8, 0fBF000000, 0f3F000000;
	rsqrt.approx.ftz.f32 	%f10, %f9;
	mul.f32 	%f11, %f10, %f9;
	mul.f32 	%f12, %f10, 0fBF000000;
	fma.rn.f32 	%f13, %f11, %f12, 0f3F000000;
	fma.rn.f32 	%f14, %f11, %f13, %f11;
	setp.eq.f32 	%p1, %f8, 0f3F800000;
	selp.f32 	%f15, 0f00000000, %f14, %p1;
	setp.gt.f32 	%p2, %f8, 0f3F0F5C29;
	selp.f32 	%f16, %f15, %f8, %p2;
	copysign.f32 	%f17, %f7, %f16;
	mul.f32 	%f18, %f17, %f17;
	fma.rn.f32 	%f19, %f18, 0f3D10ECEF, 0f3C8B1ABB;
	fma.rn.f32 	%f20, %f19, %f18, 0f3CFC028C;
	fma.rn.f32 	%f21, %f20, %f18, 0f3D372139;
	fma.rn.f32 	%f22, %f21, %f18, 0f3D9993DB;
	fma.rn.f32 	%f23, %f22, %f18, 0f3E2AAAC6;
	mul.f32 	%f24, %f18, %f23;
	fma.rn.f32 	%f25, %f24, %f17, %f17;
	neg.f32 	%f26, %f25;
	selp.f32 	%f27, %f25, %f26, %p2;
	fma.rn.f32 	%f28, 0f3F6EE581, 0f3FD774EB, %f27;
	setp.gt.f32 	%p3, %f7, 0f3F0F5C29;
	selp.f32 	%f29, %f25, %f28, %p3;
	add.f32 	%f30, %f29, %f29;
	selp.f32 	%f1, %f30, %f29, %p2;
	abs.f32 	%f2, %f1;
	fma.rn.f32 	%f31, %f1, %f1, 0f3F800000;
	rsqrt.approx.ftz.f32 	%f32, %f31;
	fma.rn.f32 	%f33, %f31, %f32, 0f3F800000;
	rcp.approx.ftz.f32 	%f34, %f33;
	mul.f32 	%f35, %f2, %f34;
	fma.rn.f32 	%f36, %f2, %f35, %f2;
	setp.gt.f32 	%p4, %f2, 0f4B000000;
	selp.f32 	%f3, %f2, %f36, %p4;
	mov.f32 	%f37, 0f3F800000;
	add.rz.f32 	%f38, %f3, %f37;
	mov.b32 	%r6, %f38;
	add.s32 	%r7, %r6, -1061158912;
	and.b32  	%r8, %r7, -8388608;
	mov.b32 	%r2, %f3;
	sub.s32 	%r9, %r2, %r8;
	mov.b32 	%f39, %r9;
	sub.s32 	%r10, 1082130432, %r8;
	mov.b32 	%f40, %r10;
	fma.rn.f32 	%f41, %f40, 0f3E800000, 0fBF800000;
	add.f32 	%f42, %f41, %f39;
	cvt.rn.f32.s32 	%f43, %r8;
	mul.f32 	%f44, %f43, 0f34000000;
	fma.rn.f32 	%f45, %f42, 0fBD39BF78, 0f3DD80012;
	fma.rn.f32 	%f46, %f45, %f42, 0fBE0778E0;
	fma.rn.f32 	%f47, %f46, %f42, 0f3E146475;
	fma.rn.f32 	%f48, %f47, %f42, 0fBE2A68DD;
	fma.rn.f32 	%f49, %f48, %f42, 0f3E4CAF9E;
	fma.rn.f32 	%f50, %f49, %f42, 0fBE800042;
	fma.rn.f32 	%f51, %f50, %f42, 0f3EAAAAE6;
	fma.rn.f32 	%f52, %f51, %f42, 0fBF000000;
	mul.f32 	%f53, %f42, %f52;
	fma.rn.f32 	%f54, %f53, %f42, %f42;
	fma.rn.f32 	%f82, %f44, 0f3F317218, %f54;
	setp.lt.u32 	%p5, %r2, 2139095040;
	@%p5 bra 	$L__BB5_2;
	setp.gt.s32 	%p6, %r2, -1082130432;
	fma.rn.f32 	%f55, %f3, 0f7F800000, 0f7F800000;
	selp.f32 	%f56, %f55, %f82, %p6;
	setp.eq.f32 	%p7, %f3, 0f00000000;
	selp.f32 	%f82, 0f80000000, %f56, %p7;
$L__BB5_2:
	setp.gt.f32 	%p8, %f2, 0f4B000000;
	cvta.to.global.u64 	%rd6, %rd1;
	add.f32 	%f57, %f82, 0f3F317218;
	selp.f32 	%f58, %f57, %f82, %p8;
	setp.num.f32 	%p9, %f2, %f2;
	copysign.f32 	%f59, %f1, %f58;
	selp.f32 	%f60, %f59, %f58, %p9;
	abs.f32 	%f61, %f60;
	fma.rn.f32 	%f62, %f61, 0fBF000000, 0f3F000000;
	rsqrt.approx.ftz.f32 	%f63, %f62;
	mul.f32 	%f64, %f63, %f62;
	mul.f32 	%f65, %f63, 0fBF000000;
	fma.rn.f32 	%f66, %f64, %f65, 0f3F000000;
	fma.rn.f32 	%f67, %f64, %f66, %f64;
	setp.eq.f32 	%p10, %f61, 0f3F800000;
	selp.f32 	%f68, 0f00000000, %f67, %p10;
	setp.gt.f32 	%p11, %f61, 0f3F0F5C29;
	selp.f32 	%f69, %f68, %f61, %p11;
	mul.f32 	%f70, %f69, %f69;
	fma.rn.f32 	%f71, %f70, 0f3D4DD2F7, 0f3C99CA97;
	fma.rn.f32 	%f72, %f71, %f70, 0f3D3F90E8;
	fma.rn.f32 	%f73, %f72, %f70, 0f3D993CCF;
	fma.rn.f32 	%f74, %f73, %f70, 0f3E2AAC04;
	mul.f32 	%f75, %f70, %f74;
	fma.rn.f32 	%f76, %f75, %f69, %f69;
	mul.f32 	%f77, %f76, 0fC0000000;
	fma.rn.f32 	%f78, 0f3F6EE581, 0f3FD774EB, %f77;
	selp.f32 	%f79, %f78, %f76, %p11;
	setp.num.f32 	%p12, %f79, %f79;
	copysign.f32 	%f80, %f60, %f79;
	selp.f32 	%f81, %f80, %f79, %p12;
	add.s64 	%rd8, %rd6, %rd4;
	st.global.f32 	[%rd8], %f81;
	ret;

}
	// .globl	default_function_kernel_2
.visible .entry default_function_kernel_2(
	.param .u64 .ptr .align 1 default_function_kernel_2_param_0,
	.param .u64 .ptr .align 1 default_function_kernel_2_param_1
)
.maxntid 32
{
	.reg .pred 	%p<18>;
	.reg .b32 	%r<25>;
	.reg .b32 	%f<69>;
	.reg .b64 	%rd<9>;

	ld.param.u64 	%rd1, [default_function_kernel_2_param_0];
	ld.param.u64 	%rd2, [default_function_kernel_2_param_1];
	cvta.to.global.u64 	%rd3, %rd2;
	mov.u32 	%r12, %ctaid.x;
	shl.b32 	%r13, %r12, 5;
	mov.u32 	%r14, %tid.x;
	or.b32  	%r1, %r13, %r14;
	mul.wide.u32 	%rd4, %r1, 4;
	add.s64 	%rd5, %rd3, %rd4;
	ld.global.nc.f32 	%f20, [%rd5];
	abs.f32 	%f1, %f20;
	neg.f32 	%f2, %f1;
	fma.rn.f32 	%f21, %f1, 0fBF000000, 0f3F000000;
	rsqrt.approx.ftz.f32 	%f22, %f21;
	mul.f32 	%f23, %f22, %f21;
	mul.f32 	%f24, %f22, 0fBF000000;
	fma.rn.f32 	%f25, %f23, %f24, 0f3F000000;
	fma.rn.f32 	%f26, %f23, %f25, %f23;
	setp.eq.f32 	%p1, %f1, 0f3F800000;
	selp.f32 	%f27, 0f00000000, %f26, %p1;
	setp.gt.f32 	%p2, %f1, 0f3F0F5C29;
	selp.f32 	%f28, %f27, %f1, %p2;
	copysign.f32 	%f29, %f20, %f28;
	mul.f32 	%f30, %f29, %f29;
	fma.rn.f32 	%f31, %f30, 0f3D10ECEF, 0f3C8B1ABB;
	fma.rn.f32 	%f32, %f31, %f30, 0f3CFC028C;
	fma.rn.f32 	%f33, %f32, %f30, 0f3D372139;
	fma.rn.f32 	%f34, %f33, %f30, 0f3D9993DB;
	fma.rn.f32 	%f35, %f34, %f30, 0f3E2AAAC6;
	mul.f32 	%f36, %f30, %f35;
	fma.rn.f32 	%f37, %f36, %f29, %f29;
	neg.f32 	%f38, %f37;
	selp.f32 	%f39, %f37, %f38, %p2;
	fma.rn.f32 	%f40, 0f3F6EE581, 0f3FD774EB, %f39;
	setp.gt.f32 	%p3, %f20, 0f3F0F5C29;
	selp.f32 	%f41, %f37, %f40, %p3;
	add.f32 	%f42, %f41, %f41;
	selp.f32 	%f3, %f42, %f41, %p2;
	abs.f32 	%f68, %f3;
	setp.lt.f32 	%p4, %f68, %f1;
	@%p4 bra 	$L__BB6_12;
	mul.f32 	%f5, %f1, 0f4B000000;
	setp.gtu.f32 	%p5, %f68, %f5;
	@%p5 bra 	$L__BB6_8;
	div.approx.f32 	%f43, %f68, %f1;
	cvt.rzi.f32.f32 	%f66, %f43;
	fma.rn.f32 	%f7, %f2, %f66, %f68;
	mov.b32 	%r2, %f7;
	mov.b32 	%r15, %f1;
	setp.lt.u32 	%p6, %r2, %r15;
	@%p6 bra 	$L__BB6_7;
	setp.lt.u32 	%p7, %r2, -2147483647;
	@%p7 bra 	$L__BB6_5;
	add.f32 	%f48, %f66, 0fBF800000;
	setp.lt.f32 	%p10, %f7, %f2;
	add.f32 	%f49, %f48, 0fBF800000;
	selp.f32 	%f66, %f49, %f48, %p10;
	bra.uni 	$L__BB6_7;
$L__BB6_5:
	add.f32 	%f66, %f66, 0f3F800000;
	add.f32 	%f44, %f1, %f1;
	setp.ltu.f32 	%p8, %f7, %f44;
	@%p8 bra 	$L__BB6_7;
	add.f32 	%f45, %f66, 0f3F800000;
	fma.rn.f32 	%f46, %f1, 0fC0400000, %f7;
	setp.ge.f32 	%p9, %f46, 0f00000000;
	add.f32 	%f47, %f45, 0f3F800000;
	selp.f32 	%f66, %f47, %f45, %p9;
$L__BB6_7:
	fma.rn.f32 	%f68, %f2, %f66, %f68;
	bra.uni 	$L__BB6_12;
$L__BB6_8:
	mov.b32 	%r3, %f68;
	mov.b32 	%r16, %f5;
	and.b32  	%r4, %r16, -8388608;
	and.b32  	%r17, %r3, 8388607;
	or.b32  	%r23, %r17, 1065353216;
	and.b32  	%r18, %r16, 8388607;
	or.b32  	%r6, %r18, 1065353216;
	mov.b32 	%f67, %r23;
	sub.s32 	%r19, %r3, %r4;
	and.b32  	%r20, %r19, -8388608;
	add.s32 	%r24, %r20, 192937984;
	setp.eq.s32 	%p11, %r24, 0;
	@%p11 bra 	$L__BB6_11;
	mov.b32 	%f50, %r6;
	rcp.approx.ftz.f32 	%f14, %f50;
	neg.f32 	%f15, %f50;
$L__BB6_10:
	min.u32 	%r21, %r24, 192937984;
	add.s32 	%r22, %r23, %r21;
	mov.b32 	%f51, %r22;
	mul.f32 	%f52, %f14, %f51;
	fma.rn.f32 	%f53, %f15, %f52, %f51;
	fma.rn.f32 	%f54, %f53, %f14, %f52;
	fma.rn.f32 	%f55, %f15, %f54, %f51;
	fma.rz.f32 	%f56, %f55, %f14, %f54;
	cvt.rzi.f32.f32 	%f57, %f56;
	fma.rn.f32 	%f67, %f15, %f57, %f51;
	sub.s32 	%r24, %r24, %r21;
	mov.b32 	%r23, %f67;
	setp.ne.s32 	%p12, %r24, 0;
	setp.ne.s32 	%p13, %r23, 0;
	and.pred  	%p14, %p12, %p13;
	@%p14 bra 	$L__BB6_10;
$L__BB6_11:
	mov.b32 	%f59, %r4;
	setp.leu.f32 	%p15, %f1, 0f00000000;
	setp.gt.u32 	%p16, %r3, 2139095039;
	selp.f32 	%f60, 0f7FFFFFFF, %f59, %p16;
	selp.f32 	%f61, 0f7FFFFFFF, %f60, %p15;
	mul.f32 	%f62, %f67, 0f34000000;
	mul.f32 	%f68, %f61, %f62;
$L__BB6_12:
	cvta.to.global.u64 	%rd6, %rd1;
	abs.f32 	%f63, %f68;
	setp.nan.f32 	%p17, %f63, %f63;
	copysign.f32 	%f64, %f3, %f68;
	selp.f32 	%f65, %f68, %f64, %p17;
	add.s64 	%rd8, %rd6, %rd4;
	st.global.f32 	[%rd8], %f65;
	ret;

}
	// .globl	default_function_kernel_9
.visible .entry default_function_kernel_9(
	.param .u64 .ptr .align 1 default_function_kernel_9_param_0,
	.param .u64 .ptr .align 1 default_function_kernel_9_param_1
)
.maxntid 32
{
	.reg .pred 	%p<4>;
	.reg .b32 	%r<5>;
	.reg .b32 	%f<29>;
	.reg .b64 	%rd<8>;

	ld.param.u64 	%rd1, [default_function_kernel_9_param_0];
	ld.param.u64 	%rd2, [default_function_kernel_9_param_1];
	cvta.to.global.u64 	%rd3, %rd1;
	cvta.to.global.u64 	%rd4, %rd2;
	mov.u32 	%r1, %ctaid.x;
	shl.b32 	%r2, %r1, 5;
	mov.u32 	%r3, %tid.x;
	or.b32  	%r4, %r2, %r3;
	mul.wide.u32 	%rd5, %r4, 4;
	add.s64 	%rd6, %rd4, %rd5;
	ld.global.nc.f32 	%f1, [%rd6];
	abs.f32 	%f2, %f1;
	fma.rn.f32 	%f3, %f2, 0fBF000000, 0f3F000000;
	rsqrt.approx.ftz.f32 	%f4, %f3;
	mul.f32 	%f5, %f4, %f3;
	mul.f32 	%f6, %f4, 0fBF000000;
	fma.rn.f32 	%f7, %f5, %f6, 0f3F000000;
	fma.rn.f32 	%f8, %f5, %f7, %f5;
	setp.eq.f32 	%p1, %f2, 0f3F800000;
	selp.f32 	%f9, 0f00000000, %f8, %p1;
	setp.gt.f32 	%p2, %f2, 0f3F0F5C29;
	selp.f32 	%f10, %f9, %f2, %p2;
	copysign.f32 	%f11, %f1, %f10;
	mul.f32 	%f12, %f11, %f11;
	fma.rn.f32 	%f13, %f12, 0f3D10ECEF, 0f3C8B1ABB;
	fma.rn.f32 	%f14, %f13, %f12, 0f3CFC028C;
	fma.rn.f32 	%f15, %f14, %f12, 0f3D372139;
	fma.rn.f32 	%f16, %f15, %f12, 0f3D9993DB;
	fma.rn.f32 	%f17, %f16, %f12, 0f3E2AAAC6;
	mul.f32 	%f18, %f12, %f17;
	fma.rn.f32 	%f19, %f18, %f11, %f11;
	neg.f32 	%f20, %f19;
	selp.f32 	%f21, %f19, %f20, %p2;
	fma.rn.f32 	%f22, 0f3F6EE581, 0f3FD774EB, %f21;
	setp.gt.f32 	%p3, %f1, 0f3F0F5C29;
	selp.f32 	%f23, %f19, %f22, %p3;
	add.f32 	%f24, %f23, %f23;
	selp.f32 	%f25, %f24, %f23, %p2;
	add.f32 	%f26, %f1, %f25;
	sin.approx.f32 	%f27, %f26;
	sub.f32 	%f28, %f1, %f27;
	add.s64 	%rd7, %rd3, %rd5;
	st.global.f32 	[%rd7], %f28;
	ret;

}
	// .globl	default_function_kernel_13
.visible .entry default_function_kernel_13(
	.param .u64 .ptr .align 1 default_function_kernel_13_param_0,
	.param .u64 .ptr .align 1 default_function_kernel_13_param_1
)
.maxntid 32
{
	.reg .pred 	%p<18>;
	.reg .b32 	%r<25>;
	.reg .b32 	%f<71>;
	.reg .b64 	%rd<9>;

	ld.param.u64 	%rd1, [default_function_kernel_13_param_0];
	ld.param.u64 	%rd2, [default_function_kernel_13_param_1];
	cvta.to.global.u64 	%rd3, %rd2;
	mov.u32 	%r12, %ctaid.x;
	shl.b32 	%r13, %r12, 5;
	mov.u32 	%r14, %tid.x;
	or.b32  	%r1, %r13, %r14;
	mul.wide.u32 	%rd4, %r1, 4;
	add.s64 	%rd5, %rd3, %rd4;
	ld.global.nc.f32 	%f20, [%rd5];
	abs.f32 	%f1, %f20;
	neg.f32 	%f2, %f1;
	fma.rn.f32 	%f21, %f1, 0fBF000000, 0f3F000000;
	rsqrt.approx.ftz.f32 	%f22, %f21;
	mul.f32 	%f23, %f22, %f21;
	mul.f32 	%f24, %f22, 0fBF000000;
	fma.rn.f32 	%f25, %f23, %f24, 0f3F000000;
	fma.rn.f32 	%f26, %f23, %f25, %f23;
	setp.eq.f32 	%p1, %f1, 0f3F800000;
	selp.f32 	%f27, 0f00000000, %f26, %p1;
	setp.gt.f32 	%p2, %f1, 0f3F0F5C29;
	selp.f32 	%f28, %f27, %f1, %p2;
	copysign.f32 	%f29, %f20, %f28;
	mul.f32 	%f30, %f29, %f29;
	fma.rn.f32 	%f31, %f30, 0f3D10ECEF, 0f3C8B1ABB;
	fma.rn.f32 	%f32, %f31, %f30, 0f3CFC028C;
	fma.rn.f32 	%f33, %f32, %f30, 0f3D372139;
	fma.rn.f32 	%f34, %f33, %f30, 0f3D9993DB;
	fma.rn.f32 	%f35, %f34, %f30, 0f3E2AAAC6;
	mul.f32 	%f36, %f30, %f35;
	fma.rn.f32 	%f37, %f36, %f29, %f29;
	neg.f32 	%f38, %f37;
	selp.f32 	%f39, %f37, %f38, %p2;
	fma.rn.f32 	%f40, 0f3F6EE581, 0f3FD774EB, %f39;
	setp.gt.f32 	%p3, %f20, 0f3F0F5C29;
	selp.f32 	%f41, %f37, %f40, %p3;
	add.f32 	%f42, %f41, %f41;
	selp.f32 	%f43, %f42, %f41, %p2;
	add.f32 	%f44, %f20, %f43;
	sin.approx.f32 	%f3, %f44;
	abs.f32 	%f70, %f3;
	setp.lt.f32 	%p4, %f70, %f1;
	@%p4 bra 	$L__BB8_12;
	mul.f32 	%f5, %f1, 0f4B000000;
	setp.gtu.f32 	%p5, %f70, %f5;
	@%p5 bra 	$L__BB8_8;
	div.approx.f32 	%f45, %f70, %f1;
	cvt.rzi.f32.f32 	%f68, %f45;
	fma.rn.f32 	%f7, %f2, %f68, %f70;
	mov.b32 	%r2, %f7;
	mov.b32 	%r15, %f1;
	setp.lt.u32 	%p6, %r2, %r15;
	@%p6 bra 	$L__BB8_7;
	setp.lt.u32 	%p7, %r2, -2147483647;
	@%p7 bra 	$L__BB8_5;
	add.f32 	%f50, %f68, 0fBF800000;
	setp.lt.f32 	%p10, %f7, %f2;
	add.f32 	%f51, %f50, 0fBF800000;
	selp.f32 	%f68, %f51, %f50, %p10;
	bra.uni 	$L__BB8_7;
$L__BB8_5:
	add.f32 	%f68, %f68, 0f3F800000;
	add.f32 	%f46, %f1, %f1;
	setp.ltu.f32 	%p8, %f7, %f46;
	@%p8 bra 	$L__BB8_7;
	add.f32 	%f47, %f68, 0f3F800000;
	fma.rn.f32 	%f48, %f1, 0fC0400000, %f7;
	setp.ge.f32 	%p9, %f48, 0f00000000;
	add.f32 	%f49, %f47, 0f3F800000;
	selp.f32 	%f68, %f49, %f47, %p9;
$L__BB8_7:
	fma.rn.f32 	%f70, %f2, %f68, %f70;
	bra.uni 	$L__BB8_12;
$L__BB8_8:
	mov.b32 	%r3, %f70;
	mov.b32 	%r16, %f5;
	and.b32  	%r4, %r16, -8388608;
	and.b32  	%r17, %r3, 8388607;
	or.b32  	%r23, %r17, 1065353216;
	and.b32  	%r18, %r16, 8388607;
	or.b32  	%r6, %r18, 1065353216;
	mov.b32 	%f69, %r23;
	sub.s32 	%r19, %r3, %r4;
	and.b32  	%r20, %r19, -8388608;
	add.s32 	%r24, %r20, 192937984;
	setp.eq.s32 	%p11, %r24, 0;
	@%p11 bra 	$L__BB8_11;
	mov.b32 	%f52, %r6;
	rcp.approx.ftz.f32 	%f14, %f52;
	neg.f32 	%f15, %f52;
$L__BB8_10:
	min.u32 	%r21, %r24, 192937984;
	add.s32 	%r22, %r23, %r21;
	mov.b32 	%f53, %r22;
	mul.f32 	%f54, %f14, %f53;
	fma.rn.f32 	%f55, %f15, %f54, %f53;
	fma.rn.f32 	%f56, %f55, %f14, %f54;
	fma.rn.f32 	%f57, %f15, %f56, %f53;
	fma.rz.f32 	%f58, %f57, %f14, %f56;
	cvt.rzi.f32.f32 	%f59, %f58;
	fma.rn.f32 	%f69, %f15, %f59, %f53;
	sub.s32 	%r24, %r24, %r21;
	mov.b32 	%r23, %f69;
	setp.ne.s32 	%p12, %r24, 0;
	setp.ne.s32 	%p13, %r23, 0;
	and.pred  	%p14, %p12, %p13;
	@%p14 bra 	$L__BB8_10;
$L__BB8_11:
	mov.b32 	%f61, %r4;
	setp.leu.f32 	%p15, %f1, 0f00000000;
	setp.gt.u32 	%p16, %r3, 2139095039;
	selp.f32 	%f62, 0f7FFFFFFF, %f61, %p16;
	selp.f32 	%f63, 0f7FFFFFFF, %f62, %p15;
	mul.f32 	%f64, %f69, 0f34000000;
	mul.f32 	%f70, %f63, %f64;
$L__BB8_12:
	cvta.to.global.u64 	%rd6, %rd1;
	abs.f32 	%f65, %f70;
	setp.nan.f32 	%p17, %f65, %f65;
	copysign.f32 	%f66, %f3, %f70;
	selp.f32 	%f67, %f70, %f66, %p17;
	add.s64 	%rd8, %rd6, %rd4;
	st.global.f32 	[%rd8], %f67;
	ret;

}
	// .globl	default_function_kernel_11
.visible .entry default_function_kernel_11(
	.param .u64 .ptr .align 1 default_function_kernel_11_param_0,
	.param .u64 .ptr .align 1 default_function_kernel_11_param_1
)
.maxntid 32
{
	.reg .pred 	%p<7>;
	.reg .b32 	%r<5>;
	.reg .b32 	%f<52>;
	.reg .b64 	%rd<8>;

	ld.param.u64 	%rd1, [default_function_kernel_11_param_0];
	ld.param.u64 	%rd2, [default_function_kernel_11_param_1];
	cvta.to.global.u64 	%rd3, %rd1;
	cvta.to.global.u64 	%rd4, %rd2;
	mov.u32 	%r1, %ctaid.x;
	shl.b32 	%r2, %r1, 5;
	mov.u32 	%r3, %tid.x;
	or.b32  	%r4, %r2, %r3;
	mul.wide.u32 	%rd5, %r4, 4;
	add.s64 	%rd6, %rd4, %rd5;
	ld.global.nc.f32 	%f1, [%rd6];
	abs.f32 	%f2, %f1;
	fma.rn.f32 	%f3, %f2, 0fBF000000, 0f3F000000;
	rsqrt.approx.ftz.f32 	%f4, %f3;
	mul.f32 	%f5, %f4, %f3;
	mul.f32 	%f6, %f4, 0fBF000000;
	fma.rn.f32 	%f7, %f5, %f6, 0f3F000000;
	fma.rn.f32 	%f8, %f5, %f7, %f5;
	setp.eq.f32 	%p1, %f2, 0f3F800000;
	selp.f32 	%f9, 0f00000000, %f8, %p1;
	setp.gt.f32 	%p2, %f2, 0f3F0F5C29;
	selp.f32 	%f10, %f9, %f2, %p2;
	copysign.f32 	%f11, %f1, %f10;
	mul.f32 	%f12, %f11, %f11;
	fma.rn.f32 	%f13, %f12, 0f3D10ECEF, 0f3C8B1ABB;
	fma.rn.f32 	%f14, %f13, %f12, 0f3CFC028C;
	fma.rn.f32 	%f15, %f14, %f12, 0f3D372139;
	fma.rn.f32 	%f16, %f15, %f12, 0f3D9993DB;
	fma.rn.f32 	%f17, %f16, %f12, 0f3E2AAAC6;
	mul.f32 	%f18, %f12, %f17;
	fma.rn.f32 	%f19, %f18, %f11, %f11;
	neg.f32 	%f20, %f19;
	selp.f32 	%f21, %f19, %f20, %p2;
	fma.rn.f32 	%f22, 0f3F6EE581, 0f3FD774EB, %f21;
	setp.gt.f32 	%p3, %f1, 0f3F0F5C29;
	selp.f32 	%f23, %f19, %f22, %p3;
	add.f32 	%f24, %f23, %f23;
	selp.f32 	%f25, %f24, %f23, %p2;
	add.f32 	%f26, %f1, %f25;
	sin.approx.f32 	%f27, %f26;
	abs.f32 	%f28, %f27;
	fma.rn.f32 	%f29, %f28, 0fBF000000, 0f3F000000;
	rsqrt.approx.ftz.f32 	%f30, %f29;
	mul.f32 	%f31, %f30, %f29;
	mul.f32 	%f32, %f30, 0fBF000000;
	fma.rn.f32 	%f33, %f31, %f32, 0f3F000000;
	fma.rn.f32 	%f34, %f31, %f33, %f31;
	setp.eq.f32 	%p4, %f28, 0f3F800000;
	selp.f32 	%f35, 0f00000000, %f34, %p4;
	setp.gt.f32 	%p5, %f28, 0f3F0F5C29;
	selp.f32 	%f36, %f35, %f28, %p5;
	copysign.f32 	%f37, %f27, %f36;
	mul.f32 	%f38, %f37, %f37;
	fma.rn.f32 	%f39, %f38, 0f3D10ECEF, 0f3C8B1ABB;
	fma.rn.f32 	%f40, %f39, %f38, 0f3CFC028C;
	fma.rn.f32 	%f41, %f40, %f38, 0f3D372139;
	fma.rn.f32 	%f42, %f41, %f38, 0f3D9993DB;
	fma.rn.f32 	%f43, %f42, %f38, 0f3E2AAAC6;
	mul.f32 	%f44, %f38, %f43;
	fma.rn.f32 	%f45, %f44, %f37, %f37;
	neg.f32 	%f46, %f45;
	selp.f32 	%f47, %f45, %f46, %p5;
	fma.rn.f32 	%f48, 0f3F6EE581, 0f3FD774EB, %f47;
	setp.gt.f32 	%p6, %f27, 0f3F0F5C29;
	selp.f32 	%f49, %f45, %f48, %p6;
	add.f32 	%f50, %f49, %f49;
	selp.f32 	%f51, %f50, %f49, %p5;
	add.s64 	%rd7, %rd3, %rd5;
	st.global.f32 	[%rd7], %f51;
	ret;

}
	// .globl	default_function_kernel_8
.visible .entry default_function_kernel_8(
	.param .u64 .ptr .align 1 default_function_kernel_8_param_0,
	.param .u64 .ptr .align 1 default_function_kernel_8_param_1
)
.maxntid 32
{
	.reg .pred 	%p<13>;
	.reg .b32 	%r<11>;
	.reg .b32 	%f<83>;
	.reg .b64 	%rd<9>;

	ld.param.u64 	%rd1, [default_function_kernel_8_param_0];
	ld.param.u64 	%rd2, [default_function_kernel_8_param_1];
	cvta.to.global.u64 	%rd3, %rd2;
	mov.u32 	%r3, %ctaid.x;
	shl.b32 	%r4, %r3, 5;
	mov.u32 	%r5, %tid.x;
	or.b32  	%r1, %r4, %r5;
	mul.wide.u32 	%rd4, %r1, 4;
	add.s64 	%rd5, %rd3, %rd4;
	ld.global.nc.f32 	%f7, [%rd5];
	abs.f32 	%f8, %f7;
	fma.rn.f32 	%f9, %f8, 0fBF000000, 0f3F000000;
	rsqrt.approx.ftz.f32 	%f10, %f9;
	mul.f32 	%f11, %f10, %f9;
	mul.f32 	%f12, %f10, 0fBF000000;
	fma.rn.f32 	%f13, %f11, %f12, 0f3F000000;
	fma.rn.f32 	%f14, %f11, %f13, %f11;
	setp.eq.f32 	%p1, %f8, 0f3F800000;
	selp.f32 	%f15, 0f00000000, %f14, %p1;
	setp.gt.f32 	%p2, %f8, 0f3F0F5C29;
	selp.f32 	%f16, %f15, %f8, %p2;
	copysign.f32 	%f17, %f7, %f16;
	mul.f32 	%f18, %f17, %f17;
	fma.rn.f32 	%f19, %f18, 0f3D10ECEF, 0f3C8B1ABB;
	fma.rn.f32 	%f20, %f19, %f18, 0f3CFC028C;
	fma.rn.f32 	%f21, %f20, %f18, 0f3D372139;
	fma.rn.f32 	%f22, %f21, %f18, 0f3D9993DB;
	fma.rn.f32 	%f23, %f22, %f18, 0f3E2AAAC6;
	mul.f32 	%f24, %f18, %f23;
	fma.rn.f32 	%f25, %f24, %f17, %f17;
	neg.f32 	%f26, %f25;
	selp.f32 	%f27, %f25, %f26, %p2;
	fma.rn.f32 	%f28, 0f3F6EE581, 0f3FD774EB, %f27;
	setp.gt.f32 	%p3, %f7, 0f3F0F5C29;
	selp.f32 	%f29, %f25, %f28, %p3;
	add.f32 	%f30, %f29, %f29;
	selp.f32 	%f1, %f30, %f29, %p2;
	abs.f32 	%f2, %f1;
	fma.rn.f32 	%f31, %f1, %f1, 0f3F800000;
	rsqrt.approx.ftz.f32 	%f32, %f31;
	fma.rn.f32 	%f33, %f31, %f32, 0f3F800000;
	rcp.approx.ftz.f32 	%f34, %f33;
	mul.f32 	%f35, %f2, %f34;
	fma.rn.f32 	%f36, %f2, %f35, %f2;
	setp.gt.f32 	%p4, %f2, 0f4B000000;
	selp.f32 	%f3, %f2, %f36, %p4;
	mov.f32 	%f37, 0f3F800000;
	add.rz.f32 	%f38, %f3, %f37;
	mov.b32 	%r6, %f38;
	add.s32 	%r7, %r6, -1061158912;
	and.b32  	%r8, %r7, -8388608;
	mov.b32 	%r2, %f3;
	sub.s32 	%r9, %r2, %r8;
	mov.b32 	%f39, %r9;
	sub.s32 	%r10, 1082130432, %r8;
	mov.b32 	%f40, %r10;
	fma.rn.f32 	%f41, %f40, 0f3E800000, 0fBF800000;
	add.f32 	%f42, %f41, %f39;
	cvt.rn.f32.s32 	%f43, %r8;
	mul.f32 	%f44, %f43, 0f34000000;
	fma.rn.f32 	%f45, %f42, 0fBD39BF78, 0f3DD80012;
	fma.rn.f32 	%f46, %f45, %f42, 0fBE0778E0;
	fma.rn.f32 	%f47, %f46, %f42, 0f3E146475;
	fma.rn.f32 	%f48, %f47, %f42, 0fBE2A68DD;
	fma.rn.f32 	%f49, %f48, %f42, 0f3E4CAF9E;
	fma.rn.f32 	%f50, %f49, %f42, 0fBE800042;
	fma.rn.f32 	%f51, %f50, %f42, 0f3EAAAAE6;
	fma.rn.f32 	%f52, %f51, %f42, 0fBF000000;
	mul.f32 	%f53, %f42, %f52;
	fma.rn.f32 	%f54, %f53, %f42, %f42;
	fma.rn.f32 	%f82, %f44, 0f3F317218, %f54;
	setp.lt.u32 	%p5, %r2, 2139095040;
	@%p5 bra 	$L__BB10_2;
	setp.gt.s32 	%p6, %r2, -1082130432;
	fma.rn.f32 	%f55, %f3, 0f7F800000, 0f7F800000;
	selp.f32 	%f56, %f55, %f82, %p6;
	setp.eq.f32 	%p7, %f3, 0f00000000;
	selp.f32 	%f82, 0f80000000, %f56, %p7;
$L__BB10_2:
	setp.gt.f32 	%p8, %f2, 0f4B000000;
	cvta.to.global.u64 	%rd6, %rd1;
	add.f32 	%f57, %f82, 0f3F317218;
	selp.f32 	%f58, %f57, %f82, %p8;
	setp.num.f32 	%p9, %f2, %f2;
	copysign.f32 	%f59, %f1, %f58;
	selp.f32 	%f60, %f59, %f58, %p9;
	abs.f32 	%f61, %f60;
	fma.rn.f32 	%f62, %f61, 0fBF000000, 0f3F000000;
	rsqrt.approx.ftz.f32 	%f63, %f62;
	mul.f32 	%f64, %f63, %f62;
	mul.f32 	%f65, %f63, 0fBF000000;
	fma.rn.f32 	%f66, %f64, %f65, 0f3F000000;
	fma.rn.f32 	%f67, %f64, %f66, %f64;
	setp.eq.f32 	%p10, %f61, 0f3F800000;
	selp.f32 	%f68, 0f00000000, %f67, %p10;
	setp.gt.f32 	%p11, %f61, 0f3F0F5C29;
	selp.f32 	%f69, %f68, %f61, %p11;
	mul.f32 	%f70, %f69, %f69;
	fma.rn.f32 	%f71, %f70, 0f3D4DD2F7, 0f3C99CA97;
	fma.rn.f32 	%f72, %f71, %f70, 0f3D3F90E8;
	fma.rn.f32 	%f73, %f72, %f70, 0f3D993CCF;
	fma.rn.f32 	%f74, %f73, %f70, 0f3E2AAC04;
	mul.f32 	%f75, %f70, %f74;
	fma.rn.f32 	%f76, %f75, %f69, %f69;
	mul.f32 	%f77, %f76, 0fC0000000;
	fma.rn.f32 	%f78, 0f3F6EE581, 0f3FD774EB, %f77;
	selp.f32 	%f79, %f78, %f76, %p11;
	setp.num.f32 	%p12, %f79, %f79;
	copysign.f32 	%f80, %f60, %f79;
	selp.f32 	%f81, %f80, %f79, %p12;
	add.s64 	%rd8, %rd6, %rd4;
	st.global.f32 	[%rd8], %f81;
	ret;

}
	// .globl	default_function_kernel_12
.visible .entry default_function_kernel_12(
	.param .u64 .ptr .align 1 default_function_kernel_12_param_0,
	.param .u64 .ptr .align 1 default_function_kernel_12_param_1
)
.maxntid 32
{
	.reg .pred 	%p<4>;
	.reg .b32 	%r<5>;
	.reg .b32 	%f<29>;
	.reg .b64 	%rd<8>;

	ld.param.u64 	%rd1, [default_function_kernel_12_param_0];
	ld.param.u64 	%rd2, [default_function_kernel_12_param_1];
	cvta.to.global.u64 	%rd3, %rd1;
	cvta.to.global.u64 	%rd4, %rd2;
	mov.u32 	%r1, %ctaid.x;
	shl.b32 	%r2, %r1, 5;
	mov.u32 	%r3, %tid.x;
	or.b32  	%r4, %r2, %r3;
	mul.wide.u32 	%rd5, %r4, 4;
	add.s64 	%rd6, %rd4, %rd5;
	ld.global.nc.f32 	%f1, [%rd6];
	abs.f32 	%f2, %f1;
	fma.rn.f32 	%f3, %f2, 0fBF000000, 0f3F000000;
	rsqrt.approx.ftz.f32 	%f4, %f3;
	mul.f32 	%f5, %f4, %f3;
	mul.f32 	%f6, %f4, 0fBF000000;
	fma.rn.f32 	%f7, %f5, %f6, 0f3F000000;
	fma.rn.f32 	%f8, %f5, %f7, %f5;
	setp.eq.f32 	%p1, %f2, 0f3F800000;
	selp.f32 	%f9, 0f00000000, %f8, %p1;
	setp.gt.f32 	%p2, %f2, 0f3F0F5C29;
	selp.f32 	%f10, %f9, %f2, %p2;
	copysign.f32 	%f11, %f1, %f10;
	mul.f32 	%f12, %f11, %f11;
	fma.rn.f32 	%f13, %f12, 0f3D10ECEF, 0f3C8B1ABB;
	fma.rn.f32 	%f14, %f13, %f12, 0f3CFC028C;
	fma.rn.f32 	%f15, %f14, %f12, 0f3D372139;
	fma.rn.f32 	%f16, %f15, %f12, 0f3D9993DB;
	fma.rn.f32 	%f17, %f16, %f12, 0f3E2AAAC6;
	mul.f32 	%f18, %f12, %f17;
	fma.rn.f32 	%f19, %f18, %f11, %f11;
	neg.f32 	%f20, %f19;
	selp.f32 	%f21, %f19, %f20, %p2;
	fma.rn.f32 	%f22, 0f3F6EE581, 0f3FD774EB, %f21;
	setp.gt.f32 	%p3, %f1, 0f3F0F5C29;
	selp.f32 	%f23, %f19, %f22, %p3;
	add.f32 	%f24, %f23, %f23;
	selp.f32 	%f25, %f24, %f23, %p2;
	add.f32 	%f26, %f1, %f25;
	sin.approx.f32 	%f27, %f26;
	add.f32 	%f28, %f1, %f27;
	add.s64 	%rd7, %rd3, %rd5;
	st.global.f32 	[%rd7], %f28;
	ret;

}
	// .globl	default_function_kernel_5
.visible .entry default_function_kernel_5(
	.param .u64 .ptr .align 1 default_function_kernel_5_param_0,
	.param .u64 .ptr .align 1 default_function_kernel_5_param_1
)
.maxntid 32
{
	.reg .pred 	%p<16>;
	.reg .b32 	%r<18>;
	.reg .b32 	%f<99>;
	.reg .b64 	%rd<9>;

	ld.param.u64 	%rd1, [default_function_kernel_5_param_0];
	ld.param.u64 	%rd2, [default_function_kernel_5_param_1];
	cvta.to.global.u64 	%rd3, %rd2;
	mov.u32 	%r5, %ctaid.x;
	shl.b32 	%r6, %r5, 5;
	mov.u32 	%r7, %tid.x;
	or.b32  	%r1, %r6, %r7;
	mul.wide.u32 	%rd4, %r1, 4;
	add.s64 	%rd5, %rd3, %rd4;
	ld.global.nc.f32 	%f11, [%rd5];
	abs.f32 	%f12, %f11;
	fma.rn.f32 	%f13, %f12, 0fBF000000, 0f3F000000;
	rsqrt.approx.ftz.f32 	%f14, %f13;
	mul.f32 	%f15, %f14, %f13;
	mul.f32 	%f16, %f14, 0fBF000000;
	fma.rn.f32 	%f17, %f15, %f16, 0f3F000000;
	fma.rn.f32 	%f18, %f15, %f17, %f15;
	setp.eq.f32 	%p1, %f12, 0f3F800000;
	selp.f32 	%f19, 0f00000000, %f18, %p1;
	setp.gt.f32 	%p2, %f12, 0f3F0F5C29;
	selp.f32 	%f20, %f19, %f12, %p2;
	copysign.f32 	%f21, %f11, %f20;
	mul.f32 	%f22, %f21, %f21;
	fma.rn.f32 	%f23, %f22, 0f3D10ECEF, 0f3C8B1ABB;
	fma.rn.f32 	%f24, %f23, %f22, 0f3CFC028C;
	fma.rn.f32 	%f25, %f24, %f22, 0f3D372139;
	fma.rn.f32 	%f26, %f25, %f22, 0f3D9993DB;
	fma.rn.f32 	%f27, %f26, %f22, 0f3E2AAAC6;
	mul.f32 	%f28, %f22, %f27;
	fma.rn.f32 	%f29, %f28, %f21, %f21;
	neg.f32 	%f30, %f29;
	selp.f32 	%f31, %f29, %f30, %p2;
	fma.rn.f32 	%f32, 0f3F6EE581, 0f3FD774EB, %f31;
	setp.gt.f32 	%p3, %f11, 0f3F0F5C29;
	selp.f32 	%f33, %f29, %f32, %p3;
	add.f32 	%f34, %f33, %f33;
	selp.f32 	%f1, %f34, %f33, %p2;
	abs.f32 	%f2, %f1;
	fma.rn.f32 	%f35, %f1, %f1, 0f3F800000;
	rsqrt.approx.ftz.f32 	%f36, %f35;
	fma.rn.f32 	%f37, %f35, %f36, 0f3F800000;
	rcp.approx.ftz.f32 	%f38, %f37;
	mul.f32 	%f39, %f2, %f38;
	fma.rn.f32 	%f40, %f2, %f39, %f2;
	setp.gt.f32 	%p4, %f2, 0f4B000000;
	selp.f32 	%f3, %f2, %f40, %p4;
	mov.f32 	%f41, 0f3F800000;
	add.rz.f32 	%f42, %f3, %f41;
	mov.b32 	%r8, %f42;
	add.s32 	%r9, %r8, -1061158912;
	and.b32  	%r10, %r9, -8388608;
	mov.b32 	%r2, %f3;
	sub.s32 	%r11, %r2, %r10;
	mov.b32 	%f43, %r11;
	sub.s32 	%r12, 1082130432, %r10;
	mov.b32 	%f44, %r12;
	fma.rn.f32 	%f45, %f44, 0f3E800000, 0fBF800000;
	add.f32 	%f46, %f45, %f43;
	cvt.rn.f32.s32 	%f47, %r10;
	mul.f32 	%f48, %f47, 0f34000000;
	fma.rn.f32 	%f49, %f46, 0fBD39BF78, 0f3DD80012;
	fma.rn.f32 	%f50, %f49, %f46, 0fBE0778E0;
	fma.rn.f32 	%f51, %f50, %f46, 0f3E146475;
	fma.rn.f32 	%f52, %f51, %f46, 0fBE2A68DD;
	fma.rn.f32 	%f53, %f52, %f46, 0f3E4CAF9E;
	fma.rn.f32 	%f54, %f53, %f46, 0fBE800042;
	fma.rn.f32 	%f55, %f54, %f46, 0f3EAAAAE6;
	fma.rn.f32 	%f56, %f55, %f46, 0fBF000000;
	mul.f32 	%f57, %f46, %f56;
	fma.rn.f32 	%f58, %f57, %f46, %f46;
	fma.rn.f32 	%f97, %f48, 0f3F317218, %f58;
	setp.lt.u32 	%p5, %r2, 2139095040;
	@%p5 bra 	$L__BB12_2;
	setp.gt.s32 	%p6, %r2, -1082130432;
	fma.rn.f32 	%f59, %f3, 0f7F800000, 0f7F800000;
	selp.f32 	%f60, %f59, %f97, %p6;
	setp.eq.f32 	%p7, %f3, 0f00000000;
	selp.f32 	%f97, 0f80000000, %f60, %p7;
$L__BB12_2:
	setp.gt.f32 	%p8, %f2, 0f4B000000;
	add.f32 	%f61, %f97, 0f3F317218;
	selp.f32 	%f62, %f61, %f97, %p8;
	setp.num.f32 	%p9, %f2, %f2;
	copysign.f32 	%f63, %f1, %f62;
	selp.f32 	%f64, %f63, %f62, %p9;
	mov.f32 	%f65, 0f3F800000;
	sub.rn.f32 	%f66, %f64, %f65;
	mov.b32 	%r3, %f66;
	setp.gt.u32 	%p10, %r3, 1258291200;
	fma.rn.f32 	%f67, %f64, %f64, 0fBF800000;
	rsqrt.approx.ftz.f32 	%f68, %f67;
	mul.f32 	%f69, %f68, %f67;
	mul.f32 	%f70, %f68, 0f3F000000;
	neg.f32 	%f71, %f69;
	fma.rn.f32 	%f72, %f71, %f69, %f67;
	fma.rn.f32 	%f73, %f72, %f70, %f69;
	setp.eq.f32 	%p11, %f67, 0f00000000;
	selp.f32 	%f74, 0f00000000, %f73, %p11;
	selp.f32 	%f75, 0fBF800001, %f74, %p10;
	add.f32 	%f7, %f66, %f75;
	add.rz.f32 	%f76, %f7, %f65;
	mov.b32 	%r13, %f76;
	add.s32 	%r14, %r13, -1061158912;
	and.b32  	%r15, %r14, -8388608;
	mov.b32 	%r4, %f7;
	sub.s32 	%r16, %r4, %r15;
	mov.b32 	%f77, %r16;
	sub.s32 	%r17, 1082130432, %r15;
	mov.b32 	%f78, %r17;
	fma.rn.f32 	%f79, %f78, 0f3E800000, 0fBF800000;
	add.f32 	%f80, %f79, %f77;
	cvt.rn.f32.s32 	%f81, %r15;
	mul.f32 	%f82, %f81, 0f34000000;
	fma.rn.f32 	%f83, %f80, 0fBD39BF78, 0f3DD80012;
	fma.rn.f32 	%f84, %f83, %f80, 0fBE0778E0;
	fma.rn.f32 	%f85, %f84, %f80, 0f3E146475;
	fma.rn.f32 	%f86, %f85, %f80, 0fBE2A68DD;
	fma.rn.f32 	%f87, %f86, %f80, 0f3E4CAF9E;
	fma.rn.f32 	%f88, %f87, %f80, 0fBE800042;
	fma.rn.f32 	%f89, %f88, %f80, 0f3EAAAAE6;
	fma.rn.f32 	%f90, %f89, %f80, 0fBF000000;
	mul.f32 	%f91, %f80, %f90;
	fma.rn.f32 	%f92, %f91, %f80, %f80;
	fma.rn.f32 	%f98, %f82, 0f3F317218, %f92;
	setp.lt.u32 	%p12, %r4, 2139095040;
	@%p12 bra 	$L__BB12_4;
	setp.gt.s32 	%p13, %r4, -1082130432;
	fma.rn.f32 	%f93, %f7, 0f7F800000, 0f7F800000;
	selp.f32 	%f94, %f93, %f98, %p13;
	setp.eq.f32 	%p14, %f7, 0f00000000;
	selp.f32 	%f98, 0f80000000, %f94, %p14;
$L__BB12_4:
	setp.gt.u32 	%p15, %r3, 1258291200;
	cvta.to.global.u64 	%rd6, %rd1;
	add.f32 	%f95, %f98, 0f3F317218;
	selp.f32 	%f96, %f95, %f98, %p15;
	add.s64 	%rd8, %rd6, %rd4;
	st.global.f32 	[%rd8], %f96;
	ret;

}
	// .globl	default_function_kernel_1
.visible .entry default_function_kernel_1(
	.param .u64 .ptr .align 1 default_function_kernel_1_param_0,
	.param .u64 .ptr .align 1 default_function_kernel_1_param_1
)
.maxntid 8
{
	.reg .pred 	%p<4>;
	.reg .b32 	%r<5>;
	.reg .b32 	%f<27>;
	.reg .b64 	%rd<8>;

	ld.param.u64 	%rd1, [default_function_kernel_1_param_0];
	ld.param.u64 	%rd2, [default_function_kernel_1_param_1];
	cvta.to.global.u64 	%rd3, %rd1;
	cvta.to.global.u64 	%rd4, %rd2;
	mov.u32 	%r1, %ctaid.x;
	shl.b32 	%r2, %r1, 3;
	mov.u32 	%r3, %tid.x;
	or.b32  	%r4, %r2, %r3;
	mul.wide.u32 	%rd5, %r4, 4;
	add.s64 	%rd6, %rd4, %rd5;
	ld.global.nc.f32 	%f1, [%rd6];
	cos.approx.f32 	%f2, %f1;
	abs.f32 	%f3, %f2;
	fma.rn.f32 	%f4, %f3, 0fBF000000, 0f3F000000;
	rsqrt.approx.ftz.f32 	%f5, %f4;
	mul.f32 	%f6, %f5, %f4;
	mul.f32 	%f7, %f5, 0fBF000000;
	fma.rn.f32 	%f8, %f6, %f7, 0f3F000000;
	fma.rn.f32 	%f9, %f6, %f8, %f6;
	setp.eq.f32 	%p1, %f3, 0f3F800000;
	selp.f32 	%f10, 0f00000000, %f9, %p1;
	setp.gt.f32 	%p2, %f3, 0f3F0F5C29;
	selp.f32 	%f11, %f10, %f3, %p2;
	copysign.f32 	%f12, %f2, %f11;
	mul.f32 	%f13, %f12, %f12;
	fma.rn.f32 	%f14, %f13, 0f3D10ECEF, 0f3C8B1ABB;
	fma.rn.f32 	%f15, %f14, %f13, 0f3CFC028C;
	fma.rn.f32 	%f16, %f15, %f13, 0f3D372139;
	fma.rn.f32 	%f17, %f16, %f13, 0f3D9993DB;
	fma.rn.f32 	%f18, %f17, %f13, 0f3E2AAAC6;
	mul.f32 	%f19, %f13, %f18;
	fma.rn.f32 	%f20, %f19, %f12, %f12;
	neg.f32 	%f21, %f20;
	selp.f32 	%f22, %f20, %f21, %p2;
	fma.rn.f32 	%f23, 0f3F6EE581, 0f3FD774EB, %f22;
	setp.gt.f32 	%p3, %f2, 0f3F0F5C29;
	selp.f32 	%f24, %f20, %f23, %p3;
	add.f32 	%f25, %f24, %f24;
	selp.f32 	%f26, %f25, %f24, %p2;
	add.s64 	%rd7, %rd3, %rd5;
	st.global.f32 	[%rd7], %f26;
	ret;

}


// ===== COMPILED SASS (sm_100) =====

	.target	sm_100

	.elftype	@"ET_EXEC"


//--------------------- .note.nv.tkinfo           --------------------------
	.section	.note.nv.tkinfo,"",@"SHT_NOTE"
	.sectionflags	@"SHF_NOTE_NV_TKINFO"
	.tkinfo
        /*0018*/ 	.word	0x00000002
        /*0030*/ 	.string	""
        /*0030*/ 	.string	"ptxas"
        /*0030*/ 	.string	"Cuda compilation tools, release 13.0, V13.0.88"
        /*0030*/ 	.string	"Build cuda_13.0.r13.0/compiler.36424714_0"
        /*0030*/ 	.string	"-arch sm_100 -m 64 "



//--------------------- .note.nv.cuinfo           --------------------------
	.section	.note.nv.cuinfo,"",@"SHT_NOTE"
	.sectionflags	@"SHF_NOTE_NV_CUINFO"
        /*0018*/ 	.short	0x0002
        /*001a*/ 	.short	0x0064
        /*001c*/ 	.short	0x0082
	.zero		2


//--------------------- .nv.info                  --------------------------
	.section	.nv.info,"",@"SHT_CUDA_INFO"
	.align	4


	//----- nvinfo : EIATTR_REGCOUNT
	.align		4
        /*0000*/ 	.byte	0x04, 0x2f
        /*0002*/ 	.short	(.L_1 - .L_0)
	.align		4
.L_0:
        /*0004*/ 	.word	index@(default_function_kernel_3)
        /*0008*/ 	.word	0x0000000b


	//----- nvinfo : EIATTR_FRAME_SIZE
	.align		4
.L_1:
        /*000c*/ 	.byte	0x04, 0x11
        /*000e*/ 	.short	(.L_3 - .L_2)
	.align		4
.L_2:
        /*0010*/ 	.word	index@(default_function_kernel_3)
        /*0014*/ 	.word	0x00000000


	//----- nvinfo : EIATTR_REGCOUNT
	.align		4
.L_3:
        /*0018*/ 	.byte	0x04, 0x2f
        /*001a*/ 	.short	(.L_5 - .L_4)
	.align		4
.L_4:
        /*001c*/ 	.word	index@(default_function_kernel_7)
        /*0020*/ 	.word	0x00000010


	//----- nvinfo : EIATTR_FRAME_SIZE
	.align		4
.L_5:
        /*0024*/ 	.byte	0x04, 0x11
        /*0026*/ 	.short	(.L_7 - .L_6)
	.align		4
.L_6:
        /*0028*/ 	.word	index@($__internal_1_$__cuda_sm3x_div_rn_noftz_f32_slowpath)
        /*002c*/ 	.word	0x00000000


	//----- nvinfo : EIATTR_FRAME_SIZE
	.align		4
.L_7:
        /*0030*/ 	.byte	0x04, 0x11
        /*0032*/ 	.short	(.L_9 - .L_8)
	.align		4
.L_8:
        /*0034*/ 	.word	index@(default_function_kernel_7)
        /*0038*/ 	.word	0x00000000


	//----- nvinfo : EIATTR_REGCOUNT
	.align		4
.L_9:
        /*003c*/ 	.byte	0x04, 0x2f
        /*003e*/ 	.short	(.L_11 - .L_10)
	.align		4
.L_10:
        /*0040*/ 	.word	index@(default_function_kernel)
        /*0044*/ 	.word	0x0000000c


	//----- nvinfo : EIATTR_FRAME_SIZE
	.align		4
.L_11:
        /*0048*/ 	.byte	0x04, 0x11
        /*004a*/ 	.short	(.L_13 - .L_12)
	.align		4
.L_12:
        /*004c*/ 	.word	index@(default_function_kernel)
        /*0050*/ 	.word	0x00000000


	//----- nvinfo : EIATTR_REGCOUNT
	.align		4
.L_13:
        /*0054*/ 	.byte	0x04, 0x2f
        /*0056*/ 	.short	(.L_15 - .L_14)
	.align		4
.L_14:
        /*0058*/ 	.word	index@(default_function_kernel_4)
        /*005c*/ 	.word	0x0000000b


	//----- nvinfo : EIATTR_FRAME_SIZE
	.align		4
.L_15:
        /*0060*/ 	.byte	0x04, 0x11
        /*0062*/ 	.short	(.L_17 - .L_16)
	.align		4
.L_16:
        /*0064*/ 	.word	index@(default_function_kernel_4)
        /*0068*/ 	.word	0x00000000


	//----- nvinfo : EIATTR_REGCOUNT
	.align		4
.L_17:
        /*006c*/ 	.byte	0x04, 0x2f
        /*006e*/ 	.short	(.L_19 - .L_18)
	.align		4
.L_18:
        /*0070*/ 	.word	index@(default_function_kernel_10)
        /*0074*/ 	.word	0x00000010


	//----- nvinfo : EIATTR_FRAME_SIZE
	.align		4
.L_19:
        /*0078*/ 	.byte	0x04, 0x11
        /*007a*/ 	.short	(.L_21 - .L_20)
	.align		4
.L_20:
        /*007c*/ 	.word	index@($__internal_0_$__cuda_sm3x_div_rn_noftz_f32_slowpath)
        /*0080*/ 	.word	0x00000000


	//----- nvinfo : EIATTR_FRAME_SIZE
	.align		4
.L_21:
        /*0084*/ 	.byte	0x04, 0x11
        /*0086*/ 	.short	(.L_23 - .L_22)
	.align		4
.L_22:
        /*0088*/ 	.word	index@(default_function_kernel_10)
        /*008c*/ 	.word	0x00000000


	//----- nvinfo : EIATTR_REGCOUNT
	.align		4
.L_23:
        /*0090*/ 	.byte	0x04, 0x2f
        /*0092*/ 	.short	(.L_25 - .L_24)
	.align		4
.L_24:
        /*0094*/ 	.word	index@(default_function_kernel_6)
        /*0098*/ 	.word	0x0000000e


	//----- nvinfo : EIATTR_FRAME_SIZE
	.align		4
.L_25:
        /*009c*/ 	.byte	0x04, 0x11
        /*009e*/ 	.short	(.L_27 - .L_26)
	.align		4
.L_26:
        /*00a0*/ 	.word	index@(default_function_kernel_6)
        /*00a4*/ 	.word	0x00000000


	//----- nvinfo : EIATTR_REGCOUNT
	.align		4
.L_27:
        /*00a8*/ 	.byte	0x04, 0x2f
        /*00aa*/ 	.short	(.L_29 - .L_28)
	.align		4
.L_28:
        /*00ac*/ 	.word	index@(default_function_kernel_2)
        /*00b0*/ 	.word	0x0000000d


	//----- nvinfo : EIATTR_FRAME_SIZE
	.align		4
.L_29:
        /*00b4*/ 	.byte	0x04, 0x11
        /*00b6*/ 	.short	(.L_31 - .L_30)
	.align		4
.L_30:
        /*00b8*/ 	.word	index@(default_function_kernel_2)
        /*00bc*/ 	.word	0x00000000


	//----- nvinfo : EIATTR_REGCOUNT
	.align		4
.L_31:
        /*00c0*/ 	.byte	0x04, 0x2f
        /*00c2*/ 	.short	(.L_33 - .L_32)
	.align		4
.L_32:
        /*00c4*/ 	.word	index@(default_function_kernel_9)
        /*00c8*/ 	.word	0x0000000a


	//----- nvinfo : EIATTR_FRAME_SIZE
	.align		4
.L_33:
        /*00cc*/ 	.byte	0x04, 0x11
        /*00ce*/ 	.short	(.L_35 - .L_34)
	.align		4
.L_34:
        /*00d0*/ 	.word	index@(default_function_kernel_9)
        /*00d4*/ 	.word	0x00000000


	//----- nvinfo : EIATTR_REGCOUNT
	.align		4
.L_35:
        /*00d8*/ 	.byte	0x04, 0x2f
        /*00da*/ 	.short	(.L_37 - .L_36)
	.align		4
.L_36:
        /*00dc*/ 	.word	index@(default_function_kernel_13)
        /*00e0*/ 	.word	0x0000000d


	//----- nvinfo : EIATTR_FRAME_SIZE
	.align		4
.L_37:
        /*00e4*/ 	.byte	0x04, 0x11
        /*00e6*/ 	.short	(.L_39 - .L_38)
	.align		4
.L_38:
        /*00e8*/ 	.word	index@(default_function_kernel_13)
        /*00ec*/ 	.word	0x00000000


	//----- nvinfo : EIATTR_REGCOUNT
	.align		4
.L_39:
        /*00f0*/ 	.byte	0x04, 0x2f
        /*00f2*/ 	.short	(.L_41 - .L_40)
	.align		4
.L_40:
        /*00f4*/ 	.word	index@(default_function_kernel_11)
        /*00f8*/ 	.word	0x00000010


	//----- nvinfo : EIATTR_FRAME_SIZE
	.align		4
.L_41:
        /*00fc*/ 	.byte	0x04, 0x11
        /*00fe*/ 	.short	(.L_43 - .L_42)
	.align		4
.L_42:
        /*0100*/ 	.word	index@(default_function_kernel_11)
        /*0104*/ 	.word	0x00000000


	//----- nvinfo : EIATTR_REGCOUNT
	.align		4
.L_43:
        /*0108*/ 	.byte	0x04, 0x2f
        /*010a*/ 	.short	(.L_45 - .L_44)
	.align		4
.L_44:
        /*010c*/ 	.word	index@(default_function_kernel_8)
        /*0110*/ 	.word	0x0000000e


	//----- nvinfo : EIATTR_FRAME_SIZE
	.align		4
.L_45:
        /*0114*/ 	.byte	0x04, 0x11
        /*0116*/ 	.short	(.L_47 - .L_46)
	.align		4
.L_46:
        /*0118*/ 	.word	index@(default_function_kernel_8)
        /*011c*/ 	.word	0x00000000


	//----- nvinfo : EIATTR_REGCOUNT
	.align		4
.L_47:
        /*0120*/ 	.byte	0x04, 0x2f
        /*0122*/ 	.short	(.L_49 - .L_48)
	.align		4
.L_48:
        /*0124*/ 	.word	index@(default_function_kernel_12)
        /*0128*/ 	.word	0x0000000a


	//----- nvinfo : EIATTR_FRAME_SIZE
	.align		4
.L_49:
        /*012c*/ 	.byte	0x04, 0x11
        /*012e*/ 	.short	(.L_51 - .L_50)
	.align		4
.L_50:
        /*0130*/ 	.word	index@(default_function_kernel_12)
        /*0134*/ 	.word	0x00000000


	//----- nvinfo : EIATTR_REGCOUNT
	.align		4
.L_51:
        /*0138*/ 	.byte	0x04, 0x2f
        /*013a*/ 	.short	(.L_53 - .L_52)
	.align		4
.L_52:
        /*013c*/ 	.word	index@(default_function_kernel_5)
        /*0140*/ 	.word	0x0000000e


	//----- nvinfo : EIATTR_FRAME_SIZE
	.align		4
.L_53:
        /*0144*/ 	.byte	0x04, 0x11
        /*0146*/ 	.short	(.L_55 - .L_54)
	.align		4
.L_54:
        /*0148*/ 	.word	index@(default_function_kernel_5)
        /*014c*/ 	.word	0x00000000


	//----- nvinfo : EIATTR_REGCOUNT
	.align		4
.L_55:
        /*0150*/ 	.byte	0x04, 0x2f
        /*0152*/ 	.short	(.L_57 - .L_56)
	.align		4
.L_56:
        /*0154*/ 	.word	index@(default_function_kernel_1)
        /*0158*/ 	.word	0x0000000c


	//----- nvinfo : EIATTR_FRAME_SIZE
	.align		4
.L_57:
        /*015c*/ 	.byte	0x04, 0x11
        /*015e*/ 	.short	(.L_59 - .L_58)
	.align		4
.L_58:
        /*0160*/ 	.word	index@(default_function_kernel_1)
        /*0164*/ 	.word	0x00000000


	//----- nvinfo : EIATTR_MIN_STACK_SIZE
	.align		4
.L_59:
        /*0168*/ 	.byte	0x04, 0x12
        /*016a*/ 	.short	(.L_61 - .L_60)
	.align		4
.L_60:
        /*016c*/ 	.word	index@(default_function_kernel_1)
        /*0170*/ 	.word	0x00000000


	//----- nvinfo : EIATTR_MIN_STACK_SIZE
	.align		4
.L_61:
        /*0174*/ 	.byte	0x04, 0x12
        /*0176*/ 	.short	(.L_63 - .L_62)
	.align		4
.L_62:
        /*0178*/ 	.word	index@(default_function_kernel_5)
        /*017c*/ 	.word	0x00000000


	//----- nvinfo : EIATTR_MIN_STACK_SIZE
	.align		4
.L_63:
        /*0180*/ 	.byte	0x04, 0x12
        /*0182*/ 	.short	(.L_65 - .L_64)
	.align		4
.L_64:
        /*0184*/ 	.word	index@(default_function_kernel_12)
        /*0188*/ 	.word	0x00000000


	//----- nvinfo : EIATTR_MIN_STACK_SIZE
	.align		4
.L_65:
        /*018c*/ 	.byte	0x04, 0x12
        /*018e*/ 	.short	(.L_67 - .L_66)
	.align		4
.L_66:
        /*0190*/ 	.word	index@(default_function_kernel_8)
        /*0194*/ 	.word	0x00000000


	//----- nvinfo : EIATTR_MIN_STACK_SIZE
	.align		4
.L_67:
        /*0198*/ 	.byte	0x04, 0x12
        /*019a*/ 	.short	(.L_69 - .L_68)
	.align		4
.L_68:
        /*019c*/ 	.word	index@(default_function_kernel_11)
        /*01a0*/ 	.word	0x00000000


	//----- nvinfo : EIATTR_MIN_STACK_SIZE
	.align		4
.L_69:
        /*01a4*/ 	.byte	0x04, 0x12
        /*01a6*/ 	.short	(.L_71 - .L_70)
	.align		4
.L_70:
        /*01a8*/ 	.word	index@(default_function_kernel_13)
        /*01ac*/ 	.word	0x00000000


	//----- nvinfo : EIATTR_MIN_STACK_SIZE
	.align		4
.L_71:
        /*01b0*/ 	.byte	0x04, 0x12
        /*01b2*/ 	.short	(.L_73 - .L_72)
	.align		4
.L_72:
        /*01b4*/ 	.word	index@(default_function_kernel_9)
        /*01b8*/ 	.word	0x00000000


	//----- nvinfo : EIATTR_MIN_STACK_SIZE
	.align		4
.L_73:
        /*01bc*/ 	.byte	0x04, 0x12
        /*01be*/ 	.short	(.L_75 - .L_74)
	.align		4
.L_74:
        /*01c0*/ 	.word	index@(default_function_kernel_2)
        /*01c4*/ 	.word	0x00000000


	//----- nvinfo : EIATTR_MIN_STACK_SIZE
	.align		4
.L_75:
        /*01c8*/ 	.byte	0x04, 0x12
        /*01ca*/ 	.short	(.L_77 - .L_76)
	.align		4
.L_76:
        /*01cc*/ 	.word	index@(default_function_kernel_6)
        /*01d0*/ 	.word	0x00000000


	//----- nvinfo : EIATTR_MIN_STACK_SIZE
	.align		4
.L_77:
        /*01d4*/ 	.byte	0x04, 0x12
        /*01d6*/ 	.short	(.L_79 - .L_78)
	.align		4
.L_78:
        /*01d8*/ 	.word	index@(default_function_kernel_10)
        /*01dc*/ 	.word	0x00000000


	//----- nvinfo : EIATTR_MIN_STACK_SIZE
	.align		4
.L_79:
        /*01e0*/ 	.byte	0x04, 0x12
        /*01e2*/ 	.short	(.L_81 - .L_80)
	.align		4
.L_80:
        /*01e4*/ 	.word	index@(default_function_kernel_4)
        /*01e8*/ 	.word	0x00000000


	//----- nvinfo : EIATTR_MIN_STACK_SIZE
	.align		4
.L_81:
        /*01ec*/ 	.byte	0x04, 0x12
        /*01ee*/ 	.short	(.L_83 - .L_82)
	.align		4
.L_82:
        /*01f0*/ 	.word	index@(default_function_kernel)
        /*01f4*/ 	.word	0x00000000


	//----- nvinfo : EIATTR_MIN_STACK_SIZE
	.align		4
.L_83:
        /*01f8*/ 	.byte	0x04, 0x12
        /*01fa*/ 	.short	(.L_85 - .L_84)
	.align		4
.L_84:
        /*01fc*/ 	.word	index@(default_function_kernel_7)
        /*0200*/ 	.word	0x00000000


	//----- nvinfo : EIATTR_MIN_STACK_SIZE
	.align		4
.L_85:
        /*0204*/ 	.byte	0x04, 0x12
        /*0206*/ 	.short	(.L_87 - .L_86)
	.align		4
.L_86:
        /*0208*/ 	.word	index@(default_function_kernel_3)
        /*020c*/ 	.word	0x00000000
.L_87:


//--------------------- .nv.compat                --------------------------
	.section	.nv.compat,"",@"SHT_CUDA_COMPAT_INFO"
	.align	4
        /*0000*/ 	.byte	0x02, 0x09, 0x00, 0x00, 0x02, 0x02, 0x01, 0x00, 0x02, 0x05, 0x05, 0x00, 0x03, 0x07, 0x01, 0x01
        /*0010*/ 	.byte	0x02, 0x03, 0x00, 0x00, 0x02, 0x06, 0x01, 0x00, 0x04, 0x0b, 0x08, 0x00, 0x01, 0x00, 0x00, 0x00
        /*0020*/ 	.byte	0x00, 0x00, 0x00, 0x00


//--------------------- .nv.info.default_function_kernel_1 --------------------------
	.section	.nv.info.default_function_kernel_1,"",@"SHT_CUDA_INFO"
	.sectionflags	@""
	.align	4


	//----- nvinfo : EIATTR_CUDA_API_VERSION
	.align		4
        /*0000*/ 	.byte	0x04, 0x37
        /*0002*/ 	.short	(.L_89 - .L_88)
.L_88:
        /*0004*/ 	.word	0x00000082


	//----- nvinfo : EIATTR_KPARAM_INFO
	.align		4
.L_89:
        /*0008*/ 	.byte	0x04, 0x17
        /*000a*/ 	.short	(.L_91 - .L_90)
.L_90:
        /*000c*/ 	.word	0x00000000
        /*0010*/ 	.short	0x0001
        /*0012*/ 	.short	0x0008
        /*0014*/ 	.byte	0x00, 0xf5, 0x21, 0x00


	//----- nvinfo : EIATTR_KPARAM_INFO
	.align		4
.L_91:
        /*0018*/ 	.byte	0x04, 0x17
        /*001a*/ 	.short	(.L_93 - .L_92)
.L_92:
        /*001c*/ 	.word	0x00000000
        /*0020*/ 	.short	0x0000
        /*0022*/ 	.short	0x0000
        /*0024*/ 	.byte	0x00, 0xf5, 0x21, 0x00


	//----- nvinfo : EIATTR_SPARSE_MMA_MASK
	.align		4
.L_93:
        /*0028*/ 	.byte	0x03, 0x50
        /*002a*/ 	.short	0x0000


	//----- nvinfo : EIATTR_MAXREG_COUNT
	.align		4
        /*002c*/ 	.byte	0x03, 0x1b
        /*002e*/ 	.short	0x00ff


	//----- nvinfo : EIATTR_MERCURY_ISA_VERSION
	.align		4
        /*0030*/ 	.byte	0x03, 0x5f
        /*0032*/ 	.short	0x0101


	//----- nvinfo : EIATTR_VRC_CTA_INIT_COUNT
	.align		4
        /*0034*/ 	.byte	0x02, 0x4a
	.zero		1
	.zero		1


	//----- nvinfo : EIATTR_EXIT_INSTR_OFFSETS
	.align		4
        /*0038*/ 	.byte	0x04, 0x1c
        /*003a*/ 	.short	(.L_95 - .L_94)


	//   ....[0]....
.L_94:
        /*003c*/ 	.word	0x00000280


	//----- nvinfo : EIATTR_MAX_THREADS
	.align		4
.L_95:
        /*0040*/ 	.byte	0x04, 0x05
        /*0042*/ 	.short	(.L_97 - .L_96)
.L_96:
        /*0044*/ 	.word	0x00000008
        /*0048*/ 	.word	0x00000001
        /*004c*/ 	.word	0x00000001


	//----- nvinfo : EIATTR_CBANK_PARAM_SIZE
	.align		4
.L_97:
        /*0050*/ 	.byte	0x03, 0x19
        /*0052*/ 	.short	0x0010


	//----- nvinfo : EIATTR_PARAM_CBANK
	.align		4
        /*0054*/ 	.byte	0x04, 0x0a
        /*0056*/ 	.short	(.L_99 - .L_98)
	.align		4
.L_98:
        /*0058*/ 	.word	index@(.nv.constant0.default_function_kernel_1)
        /*005c*/ 	.short	0x0380
        /*005e*/ 	.short	0x0010


	//----- nvinfo : EIATTR_SW_WAR
	.align		4
.L_99:
        /*0060*/ 	.byte	0x04, 0x36
        /*0062*/ 	.short	(.L_101 - .L_100)
.L_100:
        /*0064*/ 	.word	0x00000008
.L_101:


//--------------------- .nv.info.default_function_kernel_5 --------------------------
	.section	.nv.info.default_function_kernel_5,"",@"SHT_CUDA_INFO"
	.sectionflags	@""
	.align	4


	//----- nvinfo : EIATTR_CUDA_API_VERSION
	.align		4
        /*0000*/ 	.byte	0x04, 0x37
        /*0002*/ 	.short	(.L_103 - .L_102)
.L_102:
        /*0004*/ 	.word	0x00000082


	//----- nvinfo : EIATTR_KPARAM_INFO
	.align		4
.L_103:
        /*0008*/ 	.byte	0x04, 0x17
        /*000a*/ 	.short	(.L_105 - .L_104)
.L_104:
        /*000c*/ 	.word	0x00000000
        /*0010*/ 	.short	0x0001
        /*0012*/ 	.short	0x0008
        /*0014*/ 	.byte	0x00, 0xf5, 0x21, 0x00


	//----- nvinfo : EIATTR_KPARAM_INFO
	.align		4
.L_105:
        /*0018*/ 	.byte	0x04, 0x17
        /*001a*/ 	.short	(.L_107 - .L_106)
.L_106:
        /*001c*/ 	.word	0x00000000
        /*0020*/ 	.short	0x0000
        /*0022*/ 	.short	0x0000
        /*0024*/ 	.byte	0x00, 0xf5, 0x21, 0x00


	//----- nvinfo : EIATTR_SPARSE_MMA_MASK
	.align		4
.L_107:
        /*0028*/ 	.byte	0x03, 0x50
        /*002a*/ 	.short	0x0000


	//----- nvinfo : EIATTR_MAXREG_COUNT
	.align		4
        /*002c*/ 	.byte	0x03, 0x1b
        /*002e*/ 	.short	0x00ff


	//----- nvinfo : EIATTR_MERCURY_ISA_VERSION
	.align		4
        /*0030*/ 	.byte	0x03, 0x5f
        /*0032*/ 	.short	0x0101


	//----- nvinfo : EIATTR_VRC_CTA_INIT_COUNT
	.align		4
        /*0034*/ 	.byte	0x02, 0x4a
	.zero		1
	.zero		1


	//----- nvinfo : EIATTR_EXIT_INSTR_OFFSETS
	.align		4
        /*0038*/ 	.byte	0x04, 0x1c
        /*003a*/ 	.short	(.L_109 - .L_108)


	//   ....[0]....
.L_108:
        /*003c*/ 	.word	0x00000750


	//----- nvinfo : EIATTR_MAX_THREADS
	.align		4
.L_109:
        /*0040*/ 	.byte	0x04, 0x05
        /*0042*/ 	.short	(.L_111 - .L_110)
.L_110:
        /*0044*/ 	.word	0x00000020
        /*0048*/ 	.word	0x00000001
        /*004c*/ 	.word	0x00000001


	//----- nvinfo : EIATTR_CBANK_PARAM_SIZE
	.align		4
.L_111:
        /*0050*/ 	.byte	0x03, 0x19
        /*0052*/ 	.short	0x0010


	//----- nvinfo : EIATTR_PARAM_CBANK
	.align		4
        /*0054*/ 	.byte	0x04, 0x0a
        /*0056*/ 	.short	(.L_113 - .L_112)
	.align		4
.L_112:
        /*0058*/ 	.word	index@(.nv.constant0.default_function_kernel_5)
        /*005c*/ 	.short	0x0380
        /*005e*/ 	.short	0x0010


	//----- nvinfo : EIATTR_SW_WAR
	.align		4
.L_113:
        /*0060*/ 	.byte	0x04, 0x36
        /*0062*/ 	.short	(.L_115 - .L_114)
.L_114:
        /*0064*/ 	.word	0x00000008
.L_115:


//--------------------- .nv.info.default_function_kernel_12 --------------------------
	.section	.nv.info.default_function_kernel_12,"",@"SHT_CUDA_INFO"
	.sectionflags	@""
	.align	4


	//----- nvinfo : EIATTR_CUDA_API_VERSION
	.align		4
        /*0000*/ 	.byte	0x04, 0x37
        /*0002*/ 	.short	(.L_117 - .L_116)
.L_116:
        /*0004*/ 	.word	0x00000082


	//----- nvinfo : EIATTR_KPARAM_INFO
	.align		4
.L_117:
        /*0008*/ 	.byte	0x04, 0x17
        /*000a*/ 	.short	(.L_119 - .L_118)
.L_118:
        /*000c*/ 	.word	0x00000000
        /*0010*/ 	.short	0x0001
        /*0012*/ 	.short	0x0008
        /*0014*/ 	.byte	0x00, 0xf5, 0x21, 0x00


	//----- nvinfo : EIATTR_KPARAM_INFO
	.align		4
.L_119:
        /*0018*/ 	.byte	0x04, 0x17
        /*001a*/ 	.short	(.L_121 - .L_120)
.L_120:
        /*001c*/ 	.word	0x00000000
        /*0020*/ 	.short	0x0000
        /*0022*/ 	.short	0x0000
        /*0024*/ 	.byte	0x00, 0xf5, 0x21, 0x00


	//----- nvinfo : EIATTR_SPARSE_MMA_MASK
	.align		4
.L_121:
        /*0028*/ 	.byte	0x03, 0x50
        /*002a*/ 	.short	0x0000


	//----- nvinfo : EIATTR_MAXREG_COUNT
	.align		4
        /*002c*/ 	.byte	0x03, 0x1b
        /*002e*/ 	.short	0x00ff


	//----- nvinfo : EIATTR_MERCURY_ISA_VERSION
	.align		4
        /*0030*/ 	.byte	0x03, 0x5f
        /*0032*/ 	.short	0x0101


	//----- nvinfo : EIATTR_VRC_CTA_INIT_COUNT
	.align		4
        /*0034*/ 	.byte	0x02, 0x4a
	.zero		1
	.zero		1


	//----- nvinfo : EIATTR_EXIT_INSTR_OFFSETS
	.align		4
        /*0038*/ 	.byte	0x04, 0x1c
        /*003a*/ 	.short	(.L_123 - .L_122)


	//   ....[0]....
.L_122:
        /*003c*/ 	.word	0x000002a0


	//----- nvinfo : EIATTR_MAX_THREADS
	.align		4
.L_123:
        /*0040*/ 	.byte	0x04, 0x05
        /*0042*/ 	.short	(.L_125 - .L_124)
.L_124:
        /*0044*/ 	.word	0x00000020
        /*0048*/ 	.word	0x00000001
        /*004c*/ 	.word	0x00000001


	//----- nvinfo : EIATTR_CBANK_PARAM_SIZE
	.align		4
.L_125:
        /*0050*/ 	.byte	0x03, 0x19
        /*0052*/ 	.short	0x0010


	//----- nvinfo : EIATTR_PARAM_CBANK
	.align		4
        /*0054*/ 	.byte	0x04, 0x0a
        /*0056*/ 	.short	(.L_127 - .L_126)
	.align		4
.L_126:
        /*0058*/ 	.word	index@(.nv.constant0.default_function_kernel_12)
        /*005c*/ 	.short	0x0380
        /*005e*/ 	.short	0x0010


	//----- nvinfo : EIATTR_SW_WAR
	.align		4
.L_127:
        /*0060*/ 	.byte	0x04, 0x36
        /*0062*/ 	.short	(.L_129 - .L_128)
.L_128:
        /*0064*/ 	.word	0x00000008
.L_129:


//--------------------- .nv.info.default_function_kernel_8 --------------------------
	.section	.nv.info.default_function_kernel_8,"",@"SHT_CUDA_INFO"
	.sectionflags	@""
	.align	4


	//----- nvinfo : EIATTR_CUDA_API_VERSION
	.align		4
        /*0000*/ 	.byte	0x04, 0x37
        /*0002*/ 	.short	(.L_131 - .L_130)
.L_130:
        /*0004*/ 	.word	0x00000082


	//----- nvinfo : EIATTR_KPARAM_INFO
	.align		4
.L_131:
        /*0008*/ 	.byte	0x04, 0x17
        /*000a*/ 	.short	(.L_133 - .L_132)
.L_132:
        /*000c*/ 	.word	0x00000000
        /*0010*/ 	.short	0x0001
        /*0012*/ 	.short	0x0008
        /*0014*/ 	.byte	0x00, 0xf5, 0x21, 0x00


	//----- nvinfo : EIATTR_KPARAM_INFO
	.align		4
.L_133:
        /*0018*/ 	.byte	0x04, 0x17
        /*001a*/ 	.short	(.L_135 - .L_134)
.L_134:
        /*001c*/ 	.word	0x00000000
        /*0020*/ 	.short	0x0000
        /*0022*/ 	.short	0x0000
        /*0024*/ 	.byte	0x00, 0xf5, 0x21, 0x00


	//----- nvinfo : EIATTR_SPARSE_MMA_MASK
	.align		4
.L_135:
        /*0028*/ 	.byte	0x03, 0x50
        /*002a*/ 	.short	0x0000


	//----- nvinfo : EIATTR_MAXREG_COUNT
	.align		4
        /*002c*/ 	.byte	0x03, 0x1b
        /*002e*/ 	.short	0x00ff


	//----- nvinfo : EIATTR_MERCURY_ISA_VERSION
	.align		4
        /*0030*/ 	.byte	0x03, 0x5f
        /*0032*/ 	.short	0x0101


	//----- nvinfo : EIATTR_VRC_CTA_INIT_COUNT
	.align		4
        /*0034*/ 	.byte	0x02, 0x4a
	.zero		1
	.zero		1


	//----- nvinfo : EIATTR_EXIT_INSTR_OFFSETS
	.align		4
        /*0038*/ 	.byte	0x04, 0x1c
        /*003a*/ 	.short	(.L_137 - .L_136)


	//   ....[0]....
.L_136:
        /*003c*/ 	.word	0x00000650


	//----- nvinfo : EIATTR_MAX_THREADS
	.align		4
.L_137:
        /*0040*/ 	.byte	0x04, 0x05
        /*0042*/ 	.short	(.L_139 - .L_138)
.L_138:
        /*0044*/ 	.word	0x00000020
        /*0048*/ 	.word	0x00000001
        /*004c*/ 	.word	0x00000001


	//----- nvinfo : EIATTR_CBANK_PARAM_SIZE
	.align		4
.L_139:
        /*0050*/ 	.byte	0x03, 0x19
        /*0052*/ 	.short	0x0010


	//----- nvinfo : EIATTR_PARAM_CBANK
	.align		4
        /*0054*/ 	.byte	0x04, 0x0a
        /*0056*/ 	.short	(.L_141 - .L_140)
	.align		4
.L_140:
        /*0058*/ 	.word	index@(.nv.constant0.default_function_kernel_8)
        /*005c*/ 	.short	0x0380
        /*005e*/ 	.short	0x0010


	//----- nvinfo : EIATTR_SW_WAR
	.align		4
.L_141:
        /*0060*/ 	.byte	0x04, 0x36
        /*0062*/ 	.short	(.L_143 - .L_142)
.L_142:
        /*0064*/ 	.word	0x00000008
.L_143:


//--------------------- .nv.info.default_function_kernel_11 --------------------------
	.section	.nv.info.default_function_kernel_11,"",@"SHT_CUDA_INFO"
	.sectionflags	@""
	.align	4


	//----- nvinfo : EIATTR_CUDA_API_VERSION
	.align		4
        /*0000*/ 	.byte	0x04, 0x37
        /*0002*/ 	.short	(.L_145 - .L_144)
.L_144:
        /*0004*/ 	.word	0x00000082


	//----- nvinfo : EIATTR_KPARAM_INFO
	.align		4
.L_145:
        /*0008*/ 	.byte	0x04, 0x17
        /*000a*/ 	.short	(.L_147 - .L_146)
.L_146:
        /*000c*/ 	.word	0x00000000
        /*0010*/ 	.short	0x0001
        /*0012*/ 	.short	0x0008
        /*0014*/ 	.byte	0x00, 0xf5, 0x21, 0x00


	//----- nvinfo : EIATTR_KPARAM_INFO
	.align		4
.L_147:
        /*0018*/ 	.byte	0x04, 0x17
        /*001a*/ 	.short	(.L_149 - .L_148)
.L_148:
        /*001c*/ 	.word	0x00000000
        /*0020*/ 	.short	0x0000
        /*0022*/ 	.short	0x0000
        /*0024*/ 	.byte	0x00, 0xf5, 0x21, 0x00


	//----- nvinfo : EIATTR_SPARSE_MMA_MASK
	.align		4
.L_149:
        /*0028*/ 	.byte	0x03, 0x50
        /*002a*/ 	.short	0x0000


	//----- nvinfo : EIATTR_MAXREG_COUNT
	.align		4
        /*002c*/ 	.byte	0x03, 0x1b
        /*002e*/ 	.short	0x00ff


	//----- nvinfo : EIATTR_MERCURY_ISA_VERSION
	.align		4
        /*0030*/ 	.byte	0x03, 0x5f
        /*0032*/ 	.short	0x0101


	//----- nvinfo : EIATTR_VRC_CTA_INIT_COUNT
	.align		4
        /*0034*/ 	.byte	0x02, 0x4a
	.zero		1
	.zero		1


	//----- nvinfo : EIATTR_EXIT_INSTR_OFFSETS
	.align		4
        /*0038*/ 	.byte	0x04, 0x1c
        /*003a*/ 	.short	(.L_151 - .L_150)


	//   ....[0]....
.L_150:
        /*003c*/ 	.word	0x00000400


	//----- nvinfo : EIATTR_MAX_THREADS
	.align		4
.L_151:
        /*0040*/ 	.byte	0x04, 0x05
        /*0042*/ 	.short	(.L_153 - .L_152)
.L_152:
        /*0044*/ 	.word	0x00000020
        /*0048*/ 	.word	0x00000001
        /*004c*/ 	.word	0x00000001


	//----- nvinfo : EIATTR_CBANK_PARAM_SIZE
	.align		4
.L_153:
        /*0050*/ 	.byte	0x03, 0x19
        /*0052*/ 	.short	0x0010


	//----- nvinfo : EIATTR_PARAM_CBANK
	.align		4
        /*0054*/ 	.byte	0x04, 0x0a
        /*0056*/ 	.short	(.L_155 - .L_154)
	.align		4
.L_154:
        /*0058*/ 	.word	index@(.nv.constant0.default_function_kernel_11)
        /*005c*/ 	.short	0x0380
        /*005e*/ 	.short	0x0010


	//----- nvinfo : EIATTR_SW_WAR
	.align		4
.L_155:
        /*0060*/ 	.byte	0x04, 0x36
        /*0062*/ 	.short	(.L_157 - .L_156)
.L_156:
        /*0064*/ 	.word	0x00000008
.L_157:


//--------------------- .nv.info.default_function_kernel_13 --------------------------
	.section	.nv.info.default_function_kernel_13,"",@"SHT_CUDA_INFO"
	.sectionflags	@""
	.align	4


	//----- nvinfo : EIATTR_CUDA_API_VERSION
	.align		4
        /*0000*/ 	.byte	0x04, 0x37
        /*0002*/ 	.short	(.L_159 - .L_158)
.L_158:
        /*0004*/ 	.word	0x00000082


	//----- nvinfo : EIATTR_KPARAM_INFO
	.align		4
.L_159:
        /*0008*/ 	.byte	0x04, 0x17
        /*000a*/ 	.short	(.L_161 - .L_160)
.L_160:
        /*000c*/ 	.word	0x00000000
        /*0010*/ 	.short	0x0001
        /*0012*/ 	.short	0x0008
        /*0014*/ 	.byte	0x00, 0xf5, 0x21, 0x00


	//----- nvinfo : EIATTR_KPARAM_INFO
	.align		4
.L_161:
        /*0018*/ 	.byte	0x04, 0x17
        /*001a*/ 	.short	(.L_163 - .L_162)
.L_162:
        /*001c*/ 	.word	0x00000000
        /*0020*/ 	.short	0x0000
        /*0022*/ 	.short	0x0000
        /*0024*/ 	.byte	0x00, 0xf5, 0x21, 0x00


	//----- nvinfo : EIATTR_SPARSE_MMA_MASK
	.align		4
.L_163:
        /*0028*/ 	.byte	0x03, 0x50
        /*002a*/ 	.short	0x0000


	//----- nvinfo : EIATTR_MAXREG_COUNT
	.align		4
        /*002c*/ 	.byte	0x03, 0x1b
        /*002e*/ 	.short	0x00ff


	//----- nvinfo : EIATTR_MERCURY_ISA_VERSION
	.align		4
        /*0030*/ 	.byte	0x03, 0x5f
        /*0032*/ 	.short	0x0101


	//----- nvinfo : EIATTR_VRC_CTA_INIT_COUNT
	.align		4
        /*0034*/ 	.byte	0x02, 0x4a
	.zero		1
	.zero		1


	//----- nvinfo : EIATTR_EXIT_INSTR_OFFSETS
	.align		4
        /*0038*/ 	.byte	0x04, 0x1c
        /*003a*/ 	.short	(.L_165 - .L_164)


	//   ....[0]....
.L_164:
        /*003c*/ 	.word	0x00000720


	//----- nvinfo : EIATTR_MAX_THREADS
	.align		4
.L_165:
        /*0040*/ 	.byte	0x04, 0x05
        /*0042*/ 	.short	(.L_167 - .L_166)
.L_166:
        /*0044*/ 	.word	0x00000020
        /*0048*/ 	.word	0x00000001
        /*004c*/ 	.word	0x00000001


	//----- nvinfo : EIATTR_CRS_STACK_SIZE
	.align		4
.L_167:
        /*0050*/ 	.byte	0x04, 0x1e
        /*0052*/ 	.short	(.L_169 - .L_168)
.L_168:
        /*0054*/ 	.word	0x00000000


	//----- nvinfo : EIATTR_CBANK_PARAM_SIZE
	.align		4
.L_169:
        /*0058*/ 	.byte	0x03, 0x19
        /*005a*/ 	.short	0x0010


	//----- nvinfo : EIATTR_PARAM_CBANK
	.align		4
        /*005c*/ 	.byte	0x04, 0x0a
        /*005e*/ 	.short	(.L_171 - .L_170)
	.align		4
.L_170:
        /*0060*/ 	.word	index@(.nv.constant0.default_function_kernel_13)
        /*0064*/ 	.short	0x0380
        /*0066*/ 	.short	0x0010


	//----- nvinfo : EIATTR_SW_WAR
	.align		4
.L_171:
        /*0068*/ 	.byte	0x04, 0x36
        /*006a*/ 	.short	(.L_173 - .L_172)
.L_172:
        /*006c*/ 	.word	0x00000008
.L_173:


//--------------------- .nv.info.default_function_kernel_9 --------------------------
	.section	.nv.info.default_function_kernel_9,"",@"SHT_CUDA_INFO"
	.sectionflags	@""
	.align	4


	//----- nvinfo : EIATTR_CUDA_API_VERSION
	.align		4
        /*0000*/ 	.byte	0x04, 0x37
        /*0002*/ 	.short	(.L_175 - .L_174)
.L_174:
        /*0004*/ 	.word	0x00000082


	//----- nvinfo : EIATTR_KPARAM_INFO
	.align		4
.L_175:
        /*0008*/ 	.byte	0x04, 0x17
        /*000a*/ 	.short	(.L_177 - .L_176)
.L_176:
        /*000c*/ 	.word	0x00000000
        /*0010*/ 	.short	0x0001
        /*0012*/ 	.short	0x0008
        /*0014*/ 	.byte	0x00, 0xf5, 0x21, 0x00


	//----- nvinfo : EIATTR_KPARAM_INFO
	.align		4
.L_177:
        /*0018*/ 	.byte	0x04, 0x17
        /*001a*/ 	.short	(.L_179 - .L_178)
.L_178:
        /*001c*/ 	.word	0x00000000
        /*0020*/ 	.short	0x0000
        /*0022*/ 	.short	0x0000
        /*0024*/ 	.byte	0x00, 0xf5, 0x21, 0x00


	//----- nvinfo : EIATTR_SPARSE_MMA_MASK
	.align		4
.L_179:
        /*0028*/ 	.byte	0x03, 0x50
        /*002a*/ 	.short	0x0000


	//----- nvinfo : EIATTR_MAXREG_COUNT
	.align		4
        /*002c*/ 	.byte	0x03, 0x1b
        /*002e*/ 	.short	0x00ff


	//----- nvinfo : EIATTR_MERCURY_ISA_VERSION
	.align		4
        /*0030*/ 	.byte	0x03, 0x5f
        /*0032*/ 	.short	0x0101


	//----- nvinfo : EIATTR_VRC_CTA_INIT_COUNT
	.align		4
        /*0034*/ 	.byte	0x02, 0x4a
	.zero		1
	.zero		1


	//----- nvinfo : EIATTR_EXIT_INSTR_OFFSETS
	.align		4
        /*0038*/ 	.byte	0x04, 0x1c
        /*003a*/ 	.short	(.L_181 - .L_180)


	//   ....[0]....
.L_180:
        /*003c*/ 	.word	0x000002a0


	//----- nvinfo : EIATTR_MAX_THREADS
	.align		4
.L_181:
        /*0040*/ 	.byte	0x04, 0x05
        /*0042*/ 	.short	(.L_183 - .L_182)
.L_182:
        /*0044*/ 	.word	0x00000020
        /*0048*/ 	.word	0x00000001
        /*004c*/ 	.word	0x00000001


	//----- nvinfo : EIATTR_CBANK_PARAM_SIZE
	.align		4
.L_183:
        /*0050*/ 	.byte	0x03, 0x19
        /*0052*/ 	.short	0x0010


	//----- nvinfo : EIATTR_PARAM_CBANK
	.align		4
        /*0054*/ 	.byte	0x04, 0x0a
        /*0056*/ 	.short	(.L_185 - .L_184)
	.align		4
.L_184:
        /*0058*/ 	.word	index@(.nv.constant0.default_function_kernel_9)
        /*005c*/ 	.short	0x0380
        /*005e*/ 	.short	0x0010


	//----- nvinfo : EIATTR_SW_WAR
	.align		4
.L_185:
        /*0060*/ 	.byte	0x04, 0x36
        /*0062*/ 	.short	(.L_187 - .L_186)
.L_186:
        /*0064*/ 	.word	0x00000008
.L_187:


//--------------------- .nv.info.default_function_kernel_2 --------------------------
	.section	.nv.info.default_function_kernel_2,"",@"SHT_CUDA_INFO"
	.sectionflags	@""
	.align	4


	//----- nvinfo : EIATTR_CUDA_API_VERSION
	.align		4
        /*0000*/ 	.byte	0x04, 0x37
        /*0002*/ 	.short	(.L_189 - .L_188)
.L_188:
        /*0004*/ 	.word	0x00000082


	//----- nvinfo : EIATTR_KPARAM_INFO
	.align		4
.L_189:
        /*0008*/ 	.byte	0x04, 0x17
        /*000a*/ 	.short	(.L_191 - .L_190)
.L_190:
        /*000c*/ 	.word	0x00000000
        /*0010*/ 	.short	0x0001
        /*0012*/ 	.short	0x0008
        /*0014*/ 	.byte	0x00, 0xf5, 0x21, 0x00


	//----- nvinfo : EIATTR_KPARAM_INFO
	.align		4
.L_191:
        /*0018*/ 	.byte	0x04, 0x17
        /*001a*/ 	.short	(.L_193 - .L_192)
.L_192:
        /*001c*/ 	.word	0x00000000
        /*0020*/ 	.short	0x0000
        /*0022*/ 	.short	0x0000
        /*0024*/ 	.byte	0x00, 0xf5, 0x21, 0x00


	//----- nvinfo : EIATTR_SPARSE_MMA_MASK
	.align		4
.L_193:
        /*0028*/ 	.byte	0x03, 0x50
        /*002a*/ 	.short	0x0000


	//----- nvinfo : EIATTR_MAXREG_COUNT
	.align		4
        /*002c*/ 	.byte	0x03, 0x1b
        /*002e*/ 	.short	0x00ff


	//----- nvinfo : EIATTR_MERCURY_ISA_VERSION
	.align		4
        /*0030*/ 	.byte	0x03, 0x5f
        /*0032*/ 	.short	0x0101


	//----- nvinfo : EIATTR_VRC_CTA_INIT_COUNT
	.align		4
        /*0034*/ 	.byte	0x02, 0x4a
	.zero		1
	.zero		1


	//----- nvinfo : EIATTR_EXIT_INSTR_OFFSETS
	.align		4
        /*0038*/ 	.byte	0x04, 0x1c
        /*003a*/ 	.short	(.L_195 - .L_194)


	//   ....[0]....
.L_194:
        /*003c*/ 	.word	0x000006f0


	//----- nvinfo : EIATTR_MAX_THREADS
	.align		4
.L_195:
        /*0040*/ 	.byte	0x04, 0x05
        /*0042*/ 	.short	(.L_197 - .L_196)
.L_196:
        /*0044*/ 	.word	0x00000020
        /*0048*/ 	.word	0x00000001
        /*004c*/ 	.word	0x00000001


	//----- nvinfo : EIATTR_CRS_STACK_SIZE
	.align		4
.L_197:
        /*0050*/ 	.byte	0x04, 0x1e
        /*0052*/ 	.short	(.L_199 - .L_198)
.L_198:
        /*0054*/ 	.word	0x00000000


	//----- nvinfo : EIATTR_CBANK_PARAM_SIZE
	.align		4
.L_199:
        /*0058*/ 	.byte	0x03, 0x19
        /*005a*/ 	.short	0x0010


	//----- nvinfo : EIATTR_PARAM_CBANK
	.align		4
        /*005c*/ 	.byte	0x04, 0x0a
        /*005e*/ 	.short	(.L_201 - .L_200)
	.align		4
.L_200:
        /*0060*/ 	.word	index@(.nv.constant0.default_function_kernel_2)
        /*0064*/ 	.short	0x0380
        /*0066*/ 	.short	0x0010


	//----- nvinfo : EIATTR_SW_WAR
	.align		4
.L_201:
        /*0068*/ 	.byte	0x04, 0x36
        /*006a*/ 	.short	(.L_203 - .L_202)
.L_202:
        /*006c*/ 	.word	0x00000008
.L_203:


//--------------------- .nv.info.default_function_kernel_6 --------------------------
	.section	.nv.info.default_function_kernel_6,"",@"SHT_CUDA_INFO"
	.sectionflags	@""
	.align	4


	//----- nvinfo : EIATTR_CUDA_API_VERSION
	.align		4
        /*0000*/ 	.byte	0x04, 0x37
        /*0002*/ 	.short	(.L_205 - .L_204)
.L_204:
        /*0004*/ 	.word	0x00000082


	//----- nvinfo : EIATTR_KPARAM_INFO
	.align		4
.L_205:
        /*0008*/ 	.byte	0x04, 0x17
        /*000a*/ 	.short	(.L_207 - .L_206)
.L_206:
        /*000c*/ 	.word	0x00000000
        /*0010*/ 	.short	0x0001
        /*0012*/ 	.short	0x0008
        /*0014*/ 	.byte	0x00, 0xf5, 0x21, 0x00


	//----- nvinfo : EIATTR_KPARAM_INFO
	.align		4
.L_207:
        /*0018*/ 	.byte	0x04, 0x17
        /*001a*/ 	.short	(.L_209 - .L_208)
.L_208:
        /*001c*/ 	.word	0x00000000
        /*0020*/ 	.short	0x0000
        /*0022*/ 	.short	0x0000
        /*0024*/ 	.byte	0x00, 0xf5, 0x21, 0x00


	//----- nvinfo : EIATTR_SPARSE_MMA_MASK
	.align		4
.L_209:
        /*0028*/ 	.byte	0x03, 0x50
        /*002a*/ 	.short	0x0000


	//----- nvinfo : EIATTR_MAXREG_COUNT
	.align		4
        /*002c*/ 	.byte	0x03, 0x1b
        /*002e*/ 	.short	0x00ff


	//----- nvinfo : EIATTR_MERCURY_ISA_VERSION
	.align		4
        /*0030*/ 	.byte	0x03, 0x5f
        /*0032*/ 	.short	0x0101


	//----- nvinfo : EIATTR_VRC_CTA_INIT_COUNT
	.align		4
        /*0034*/ 	.byte	0x02, 0x4a
	.zero		1
	.zero		1


	//----- nvinfo : EIATTR_EXIT_INSTR_OFFSETS
	.align		4
        /*0038*/ 	.byte	0x04, 0x1c
        /*003a*/ 	.short	(.L_211 - .L_210)


	//   ....[0]....
.L_210:
        /*003c*/ 	.word	0x00000650


	//----- nvinfo : EIATTR_MAX_THREADS
	.align		4
.L_211:
        /*0040*/ 	.byte	0x04, 0x05
        /*0042*/ 	.short	(.L_213 - .L_212)
.L_212:
        /*0044*/ 	.word	0x00000020
        /*0048*/ 	.word	0x00000001
        /*004c*/ 	.word	0x00000001


	//----- nvinfo : EIATTR_CBANK_PARAM_SIZE
	.align		4
.L_213:
        /*0050*/ 	.byte	0x03, 0x19
        /*0052*/ 	.short	0x0010


	//----- nvinfo : EIATTR_PARAM_CBANK
	.align		4
        /*0054*/ 	.byte	0x04, 0x0a
        /*0056*/ 	.short	(.L_215 - .L_214)
	.align		4
.L_214:
        /*0058*/ 	.word	index@(.nv.constant0.default_function_kernel_6)
        /*005c*/ 	.short	0x0380
        /*005e*/ 	.short	0x0010


	//----- nvinfo : EIATTR_SW_WAR
	.align		4
.L_215:
        /*0060*/ 	.byte	0x04, 0x36
        /*0062*/ 	.short	(.L_217 - .L_216)
.L_216:
        /*0064*/ 	.word	0x00000008
.L_217:


//--------------------- .nv.info.default_function_kernel_10 --------------------------
	.section	.nv.info.default_function_kernel_10,"",@"SHT_CUDA_INFO"
	.sectionflags	@""
	.align	4


	//----- nvinfo : EIATTR_CUDA_API_VERSION
	.align		4
        /*0000*/ 	.byte	0x04, 0x37
        /*0002*/ 	.short	(.L_219 - .L_218)
.L_218:
        /*0004*/ 	.word	0x00000082


	//----- nvinfo : EIATTR_KPARAM_INFO
	.align		4
.L_219:
        /*0008*/ 	.byte	0x04, 0x17
        /*000a*/ 	.short	(.L_221 - .L_220)
.L_220:
        /*000c*/ 	.word	0x00000000
        /*0010*/ 	.short	0x0001
        /*0012*/ 	.short	0x0008
        /*0014*/ 	.byte	0x00, 0xf5, 0x21, 0x00


	//----- nvinfo : EIATTR_KPARAM_INFO
	.align		4
.L_221:
        /*0018*/ 	.byte	0x04, 0x17
        /*001a*/ 	.short	(.L_223 - .L_222)
.L_222:
        /*001c*/ 	.word	0x00000000
        /*0020*/ 	.short	0x0000
        /*0022*/ 	.short	0x0000
        /*0024*/ 	.byte	0x00, 0xf5, 0x21, 0x00


	//----- nvinfo : EIATTR_SPARSE_MMA_MASK
	.align		4
.L_223:
        /*0028*/ 	.byte	0x03, 0x50
        /*002a*/ 	.short	0x0000


	//----- nvinfo : EIATTR_MAXREG_COUNT
	.align		4
        /*002c*/ 	.byte	0x03, 0x1b
        /*002e*/ 	.short	0x00ff


	//----- nvinfo : EIATTR_MERCURY_ISA_VERSION
	.align		4
        /*0030*/ 	.byte	0x03, 0x5f
        /*0032*/ 	.short	0x0101


	//----- nvinfo : EIATTR_VRC_CTA_INIT_COUNT
	.align		4
        /*0034*/ 	.byte	0x02, 0x4a
	.zero		1
	.zero		1


	//----- nvinfo : EIATTR_EXIT_INSTR_OFFSETS
	.align		4
        /*0038*/ 	.byte	0x04, 0x1c
        /*003a*/ 	.short	(.L_225 - .L_224)


	//   ....[0]....
.L_224:
        /*003c*/ 	.word	0x00000360


	//----- nvinfo : EIATTR_MAX_THREADS
	.align		4
.L_225:
        /*0040*/ 	.byte	0x04, 0x05
        /*0042*/ 	.short	(.L_227 - .L_226)
.L_226:
        /*0044*/ 	.word	0x00000020
        /*0048*/ 	.word	0x00000001
        /*004c*/ 	.word	0x00000001


	//----- nvinfo : EIATTR_CRS_STACK_SIZE
	.align		4
.L_227:
        /*0050*/ 	.byte	0x04, 0x1e
        /*0052*/ 	.short	(.L_229 - .L_228)
.L_228:
        /*0054*/ 	.word	0x00000000


	//----- nvinfo : EIATTR_CBANK_PARAM_SIZE
	.align		4
.L_229:
        /*0058*/ 	.byte	0x03, 0x19
        /*005a*/ 	.short	0x0010


	//----- nvinfo : EIATTR_PARAM_CBANK
	.align		4
        /*005c*/ 	.byte	0x04, 0x0a
        /*005e*/ 	.short	(.L_231 - .L_230)
	.align		4
.L_230:
        /*0060*/ 	.word	index@(.nv.constant0.default_function_kernel_10)
        /*0064*/ 	.short	0x0380
        /*0066*/ 	.short	0x0010


	//----- nvinfo : EIATTR_SW_WAR
	.align		4
.L_231:
        /*0068*/ 	.byte	0x04, 0x36
        /*006a*/ 	.short	(.L_233 - .L_232)
.L_232:
        /*006c*/ 	.word	0x00000008
.L_233:


//--------------------- .nv.info.default_function_kernel_4 --------------------------
	.section	.nv.info.default_function_kernel_4,"",@"SHT_CUDA_INFO"
	.sectionflags	@""
	.align	4


	//----- nvinfo : EIATTR_CUDA_API_VERSION
	.align		4
        /*0000*/ 	.byte	0x04, 0x37
        /*0002*/ 	.short	(.L_235 - .L_234)
.L_234:
        /*0004*/ 	.word	0x00000082


	//----- nvinfo : EIATTR_KPARAM_INFO
	.align		4
.L_235:
        /*0008*/ 	.byte	0x04, 0x17
        /*000a*/ 	.short	(.L_237 - .L_236)
.L_236:
        /*000c*/ 	.word	0x00000000
        /*0010*/ 	.short	0x0001
        /*0012*/ 	.short	0x0008
        /*0014*/ 	.byte	0x00, 0xf5, 0x21, 0x00


	//----- nvinfo : EIATTR_KPARAM_INFO
	.align		4
.L_237:
        /*0018*/ 	.byte	0x04, 0x17
        /*001a*/ 	.short	(.L_239 - .L_238)
.L_238:
        /*001c*/ 	.word	0x00000000
        /*0020*/ 	.short	0x0000
        /*0022*/ 	.short	0x0000
        /*0024*/ 	.byte	0x00, 0xf5, 0x21, 0x00


	//----- nvinfo : EIATTR_SPARSE_MMA_MASK
	.align		4
.L_239:
        /*0028*/ 	.byte	0x03, 0x50
        /*002a*/ 	.short	0x0000


	//----- nvinfo : EIATTR_MAXREG_COUNT
	.align		4
        /*002c*/ 	.byte	0x03, 0x1b
        /*002e*/ 	.short	0x00ff


	//----- nvinfo : EIATTR_MERCURY_ISA_VERSION
	.align		4
        /*0030*/ 	.byte	0x03, 0x5f
        /*0032*/ 	.short	0x0101


	//----- nvinfo : EIATTR_VRC_CTA_INIT_COUNT
	.align		4
        /*0034*/ 	.byte	0x02, 0x4a
	.zero		1
	.zero		1


	//----- nvinfo : EIATTR_EXIT_INSTR_OFFSETS
	.align		4
        /*0038*/ 	.byte	0x04, 0x1c
        /*003a*/ 	.short	(.L_241 - .L_240)


	//   ....[0]....
.L_240:
        /*003c*/ 	.word	0x000004f0


	//----- nvinfo : EIATTR_MAX_THREADS
	.align		4
.L_241:
        /*0040*/ 	.byte	0x04, 0x05
        /*0042*/ 	.short	(.L_243 - .L_242)
.L_242:
        /*0044*/ 	.word	0x00000020
        /*0048*/ 	.word	0x00000001
        /*004c*/ 	.word	0x00000001


	//----- nvinfo : EIATTR_CBANK_PARAM_SIZE
	.align		4
.L_243:
        /*0050*/ 	.byte	0x03, 0x19
        /*0052*/ 	.short	0x0010


	//----- nvinfo : EIATTR_PARAM_CBANK
	.align		4
        /*0054*/ 	.byte	0x04, 0x0a
        /*0056*/ 	.short	(.L_245 - .L_244)
	.align		4
.L_244:
        /*0058*/ 	.word	index@(.nv.constant0.default_function_kernel_4)
        /*005c*/ 	.short	0x0380
        /*005e*/ 	.short	0x0010


	//----- nvinfo : EIATTR_SW_WAR
	.align		4
.L_245:
        /*0060*/ 	.byte	0x04, 0x36
        /*0062*/ 	.short	(.L_247 - .L_246)
.L_246:
        /*0064*/ 	.word	0x00000008
.L_247:


//--------------------- .nv.info.default_function_kernel --------------------------
	.section	.nv.info.default_function_kernel,"",@"SHT_CUDA_INFO"
	.sectionflags	@""
	.align	4


	//----- nvinfo : EIATTR_CUDA_API_VERSION
	.align		4
        /*0000*/ 	.byte	0x04, 0x37
        /*0002*/ 	.short	(.L_249 - .L_248)
.L_248:
        /*0004*/ 	.word	0x00000082


	//----- nvinfo : EIATTR_KPARAM_INFO
	.align		4
.L_249:
        /*0008*/ 	.byte	0x04, 0x17
        /*000a*/ 	.short	(.L_251 - .L_250)
.L_250:
        /*000c*/ 	.word	0x00000000
        /*0010*/ 	.short	0x0001
        /*0012*/ 	.short	0x0008
        /*0014*/ 	.byte	0x00, 0xf5, 0x21, 0x00


	//----- nvinfo : EIATTR_KPARAM_INFO
	.align		4
.L_251:
        /*0018*/ 	.byte	0x04, 0x17
        /*001a*/ 	.short	(.L_253 - .L_252)
.L_252:
        /*001c*/ 	.word	0x00000000
        /*0020*/ 	.short	0x0000
        /*0022*/ 	.short	0x0000
        /*0024*/ 	.byte	0x00, 0xf5, 0x21, 0x00


	//----- nvinfo : EIATTR_SPARSE_MMA_MASK
	.align		4
.L_253:
        /*0028*/ 	.byte	0x03, 0x50
        /*002a*/ 	.short	0x0000


	//----- nvinfo : EIATTR_MAXREG_COUNT
	.align		4
        /*002c*/ 	.byte	0x03, 0x1b
        /*002e*/ 	.short	0x00ff


	//----- nvinfo : EIATTR_MERCURY_ISA_VERSION
	.align		4
        /*0030*/ 	.byte	0x03, 0x5f
        /*0032*/ 	.short	0x0101


	//----- nvinfo : EIATTR_VRC_CTA_INIT_COUNT
	.align		4
        /*0034*/ 	.byte	0x02, 0x4a
	.zero		1
	.zero		1


	//----- nvinfo : EIATTR_EXIT_INSTR_OFFSETS
	.align		4
        /*0038*/ 	.byte	0x04, 0x1c
        /*003a*/ 	.short	(.L_255 - .L_254)


	//   ....[0]....
.L_254:
        /*003c*/ 	.word	0x00000310


	//----- nvinfo : EIATTR_MAX_THREADS
	.align		4
.L_255:
        /*0040*/ 	.byte	0x04, 0x05
        /*0042*/ 	.short	(.L_257 - .L_256)
.L_256:
        /*0044*/ 	.word	0x00000020
        /*0048*/ 	.word	0x00000001
        /*004c*/ 	.word	0x00000001


	//----- nvinfo : EIATTR_CBANK_PARAM_SIZE
	.align		4
.L_257:
        /*0050*/ 	.byte	0x03, 0x19
        /*0052*/ 	.short	0x0010


	//----- nvinfo : EIATTR_PARAM_CBANK
	.align		4
        /*0054*/ 	.byte	0x04, 0x0a
        /*0056*/ 	.short	(.L_259 - .L_258)
	.align		4
.L_258:
        /*0058*/ 	.word	index@(.nv.constant0.default_function_kernel)
        /*005c*/ 	.short	0x0380
        /*005e*/ 	.short	0x0010


	//----- nvinfo : EIATTR_SW_WAR
	.align		4
.L_259:
        /*0060*/ 	.byte	0x04, 0x36
        /*0062*/ 	.short	(.L_261 - .L_260)
.L_260:
        /*0064*/ 	.word	0x00000008
.L_261:


//--------------------- .nv.info.default_function_kernel_7 --------------------------
	.section	.nv.info.default_function_kernel_7,"",@"SHT_CUDA_INFO"
	.sectionflags	@""
	.align	4


	//----- nvinfo : EIATTR_CUDA_API_VERSION
	.align		4
        /*0000*/ 	.byte	0x04, 0x37
        /*0002*/ 	.short	(.L_263 - .L_262)
.L_262:
        /*0004*/ 	.word	0x00000082


	//----- nvinfo : EIATTR_KPARAM_INFO
	.align		4
.L_263:
        /*0008*/ 	.byte	0x04, 0x17
        /*000a*/ 	.short	(.L_265 - .L_264)
.L_264:
        /*000c*/ 	.word	0x00000000
        /*0010*/ 	.short	0x0001
        /*0012*/ 	.short	0x0008
        /*0014*/ 	.byte	0x00, 0xf5, 0x21, 0x00


	//----- nvinfo : EIATTR_KPARAM_INFO
	.align		4
.L_265:
        /*0018*/ 	.byte	0x04, 0x17
        /*001a*/ 	.short	(.L_267 - .L_266)
.L_266:
        /*001c*/ 	.word	0x00000000
        /*0020*/ 	.short	0x0000
        /*0022*/ 	.short	0x0000
        /*0024*/ 	.byte	0x00, 0xf5, 0x21, 0x00


	//----- nvinfo : EIATTR_SPARSE_MMA_MASK
	.align		4
.L_267:
        /*0028*/ 	.byte	0x03, 0x50
        /*002a*/ 	.short	0x0000


	//----- nvinfo : EIATTR_MAXREG_COUNT
	.align		4
        /*002c*/ 	.byte	0x03, 0x1b
        /*002e*/ 	.short	0x00ff


	//----- nvinfo : EIATTR_MERCURY_ISA_VERSION
	.align		4
        /*0030*/ 	.byte	0x03, 0x5f
        /*0032*/ 	.short	0x0101


	//----- nvinfo : EIATTR_VRC_CTA_INIT_COUNT
	.align		4
        /*0034*/ 	.byte	0x02, 0x4a
	.zero		1
	.zero		1


	//----- nvinfo : EIATTR_EXIT_INSTR_OFFSETS
	.align		4
        /*0038*/ 	.byte	0x04, 0x1c
        /*003a*/ 	.short	(.L_269 - .L_268)


	//   ....[0]....
.L_268:
        /*003c*/ 	.word	0x000005b0


	//----- nvinfo : EIATTR_MAX_THREADS
	.align		4
.L_269:
        /*0040*/ 	.byte	0x04, 0x05
        /*0042*/ 	.short	(.L_271 - .L_270)
.L_270:
        /*0044*/ 	.word	0x00000020
        /*0048*/ 	.word	0x00000001
        /*004c*/ 	.word	0x00000001


	//----- nvinfo : EIATTR_CRS_STACK_SIZE
	.align		4
.L_271:
        /*0050*/ 	.byte	0x04, 0x1e
        /*0052*/ 	.short	(.L_273 - .L_272)
.L_272:
        /*0054*/ 	.word	0x00000000


	//----- nvinfo : EIATTR_CBANK_PARAM_SIZE
	.align		4
.L_273:
        /*0058*/ 	.byte	0x03, 0x19
        /*005a*/ 	.short	0x0010


	//----- nvinfo : EIATTR_PARAM_CBANK
	.align		4
        /*005c*/ 	.byte	0x04, 0x0a
        /*005e*/ 	.short	(.L_275 - .L_274)
	.align		4
.L_274:
        /*0060*/ 	.word	index@(.nv.constant0.default_function_kernel_7)
        /*0064*/ 	.short	0x0380
        /*0066*/ 	.short	0x0010


	//----- nvinfo : EIATTR_SW_WAR
	.align		4
.L_275:
        /*0068*/ 	.byte	0x04, 0x36
        /*006a*/ 	.short	(.L_277 - .L_276)
.L_276:
        /*006c*/ 	.word	0x00000008
.L_277:


//--------------------- .nv.info.default_function_kernel_3 --------------------------
	.section	.nv.info.default_function_kernel_3,"",@"SHT_CUDA_INFO"
	.sectionflags	@""
	.align	4


	//----- nvinfo : EIATTR_CUDA_API_VERSION
	.align		4
        /*0000*/ 	.byte	0x04, 0x37
        /*0002*/ 	.short	(.L_279 - .L_278)
.L_278:
        /*0004*/ 	.word	0x00000082


	//----- nvinfo : EIATTR_KPARAM_INFO
	.align		4
.L_279:
        /*0008*/ 	.byte	0x04, 0x17
        /*000a*/ 	.short	(.L_281 - .L_280)
.L_280:
        /*000c*/ 	.word	0x00000000
        /*0010*/ 	.short	0x0001
        /*0012*/ 	.short	0x0008
        /*0014*/ 	.byte	0x00, 0xf5, 0x21, 0x00


	//----- nvinfo : EIATTR_KPARAM_INFO
	.align		4
.L_281:
        /*0018*/ 	.byte	0x04, 0x17
        /*001a*/ 	.short	(.L_283 - .L_282)
.L_282:
        /*001c*/ 	.word	0x00000000
        /*0020*/ 	.short	0x0000
        /*0022*/ 	.short	0x0000
        /*0024*/ 	.byte	0x00, 0xf5, 0x21, 0x00


	//----- nvinfo : EIATTR_SPARSE_MMA_MASK
	.align		4
.L_283:
        /*0028*/ 	.byte	0x03, 0x50
        /*002a*/ 	.short	0x0000


	//----- nvinfo : EIATTR_MAXREG_COUNT
	.align		4
        /*002c*/ 	.byte	0x03, 0x1b
        /*002e*/ 	.short	0x00ff


	//----- nvinfo : EIATTR_MERCURY_ISA_VERSION
	.align		4
        /*0030*/ 	.byte	0x03, 0x5f
        /*0032*/ 	.short	0x0101


	//----- nvinfo : EIATTR_VRC_CTA_INIT_COUNT
	.align		4
        /*0034*/ 	.byte	0x02, 0x4a
	.zero		1
	.zero		1


	//----- nvinfo : EIATTR_EXIT_INSTR_OFFSETS
	.align		4
        /*0038*/ 	.byte	0x04, 0x1c
        /*003a*/ 	.short	(.L_285 - .L_284)


	//   ....[0]....
.L_284:
        /*003c*/ 	.word	0x00000380


	//----- nvinfo : EIATTR_MAX_THREADS
	.align		4
.L_285:
        /*0040*/ 	.byte	0x04, 0x05
        /*0042*/ 	.short	(.L_287 - .L_286)
.L_286:
        /*0044*/ 	.word	0x00000020
        /*0048*/ 	.word	0x00000001
        /*004c*/ 	.word	0x00000001


	//----- nvinfo : EIATTR_CBANK_PARAM_SIZE
	.align		4
.L_287:
        /*0050*/ 	.byte	0x03, 0x19
        /*0052*/ 	.short	0x0010


	//----- nvinfo : EIATTR_PARAM_CBANK
	.align		4
        /*0054*/ 	.byte	0x04, 0x0a
        /*0056*/ 	.short	(.L_289 - .L_288)
	.align		4
.L_288:
        /*0058*/ 	.word	index@(.nv.constant0.default_function_kernel_3)
        /*005c*/ 	.short	0x0380
        /*005e*/ 	.short	0x0010


	//----- nvinfo : EIATTR_SW_WAR
	.align		4
.L_289:
        /*0060*/ 	.byte	0x04, 0x36
        /*0062*/ 	.short	(.L_291 - .L_290)
.L_290:
        /*0064*/ 	.word	0x00000008
.L_291:


//--------------------- .nv.callgraph             --------------------------
	.section	.nv.callgraph,"",@"SHT_CUDA_CALLGRAPH"
	.align	4
	.sectionentsize	8
	.align		4
        /*0000*/ 	.word	0x00000000
	.align		4
        /*0004*/ 	.word	0xffffffff
	.align		4
        /*0008*/ 	.word	0x00000000
	.align		4
        /*000c*/ 	.word	0xfffffffe
	.align		4
        /*0010*/ 	.word	0x00000000
	.align		4
        /*0014*/ 	.word	0xfffffffd
	.align		4
        /*0018*/ 	.word	0x00000000
	.align		4
        /*001c*/ 	.word	0xfffffffc


//--------------------- .text.default_function_kernel_1 --------------------------
	.section	.text.default_function_kernel_1,"ax",@progbits
	.align	128
        .global         default_function_kernel_1
        .type           default_function_kernel_1,@function
        .size           default_function_kernel_1,(.L_x_58 - default_function_kernel_1)
        .other          default_function_kernel_1,@"STO_CUDA_ENTRY STV_DEFAULT"
default_function_kernel_1:
.text.default_function_kernel_1:
[----:B------:R-:W-:Y:S01]  /*0000*/  LDC R1, c[0x0][0x37c] ;  /* 0x0000df00ff017b82 */ /* 0x000fe20000000800 */
[----:B------:R-:W0:Y:S07]  /*0010*/  S2R R5, SR_TID.X ;  /* 0x0000000000057919 */ /* 0x000e2e0000002100 */
[----:B------:R-:W1:Y:S01]  /*0020*/  S2UR UR4, SR_CTAID.X ;  /* 0x00000000000479c3 */ /* 0x000e620000002500 */
[----:B------:R-:W2:Y:S07]  /*0030*/  LDCU.64 UR6, c[0x0][0x358] ;  /* 0x00006b00ff0677ac */ /* 0x000eae0008000a00 */
[----:B------:R-:W3:Y:S01]  /*0040*/  LDC.64 R2, c[0x0][0x388] ;  /* 0x0000e200ff027b82 */ /* 0x000ee20000000a00 */
[----:B-1----:R-:W-:-:S06]  /*0050*/  USHF.L.U32 UR4, UR4, 0x3, URZ ;  /* 0x0000000304047899 */ /* 0x002fcc00080006ff */
[----:B0-----:R-:W-:-:S05]  /*0060*/  LOP3.LUT R5, R5, UR4, RZ, 0xfc, !PT ;  /* 0x0000000405057c12 */ /* 0x001fca000f8efcff */
[----:B---3--:R-:W-:-:S06]  /*0070*/  IMAD.WIDE.U32 R2, R5, 0x4, R2 ;  /* 0x0000000405027825 */ /* 0x008fcc00078e0002 */
[----:B--2---:R0:W2:Y:S01]  /*0080*/  LDG.E.CONSTANT R2, desc[UR6][R2.64] ;  /* 0x0000000602027981 */ /* 0x0040a2000c1e9900 */
[----:B------:R-:W-:Y:S01]  /*0090*/  HFMA2 R7, -RZ, RZ, 1.75, 0 ;  /* 0x3f000000ff077431 */ /* 0x000fe200000001ff */
[----:B0-----:R-:W-:Y:S01]  /*00a0*/  MOV R3, 0x3d10ecef ;  /* 0x3d10ecef00037802 */ /* 0x001fe20000000f00 */
[----:B--2---:R-:W-:-:S06]  /*00b0*/  FMUL.RZ R0, R2, 0.15915493667125701904 ;  /* 0x3e22f98302007820 */ /* 0x004fcc000040c000 */
[----:B------:R-:W0:Y:S02]  /*00c0*/  MUFU.COS R0, R0 ;  /* 0x0000000000007308 */ /* 0x000e240000000000 */
[C---:B0-----:R-:W-:Y:S01]  /*00d0*/  FFMA R4, |R0|.reuse, -R7, 0.5 ;  /* 0x3f00000000047423 */ /* 0x041fe20000000a07 */
[C---:B------:R-:W-:Y:S02]  /*00e0*/  FSETP.NEU.AND P1, PT, |R0|.reuse, 1, PT ;  /* 0x3f8000000000780b */ /* 0x040fe40003f2d200 */
[----:B------:R-:W-:-:S03]  /*00f0*/  FSETP.GT.AND P0, PT, |R0|, 0.56000000238418579102, PT ;  /* 0x3f0f5c290000780b */ /* 0x000fc60003f04200 */
[----:B------:R-:W0:Y:S02]  /*0100*/  MUFU.RSQ R7, R4 ;  /* 0x0000000400077308 */ /* 0x000e240000001400 */
[----:B0-----:R-:W-:Y:S01]  /*0110*/  FMUL R6, R4, R7 ;  /* 0x0000000704067220 */ /* 0x001fe20000400000 */
[----:B------:R-:W-:-:S04]  /*0120*/  FMUL R7, R7, -0.5 ;  /* 0xbf00000007077820 */ /* 0x000fc80000400000 */
[----:B------:R-:W-:-:S04]  /*0130*/  FFMA R7, R6, R7, 0.5 ;  /* 0x3f00000006077423 */ /* 0x000fc80000000007 */
[----:B------:R-:W-:-:S05]  /*0140*/  FFMA R7, R6, R7, R6 ;  /* 0x0000000706077223 */ /* 0x000fca0000000006 */
[----:B------:R-:W-:Y:S02]  /*0150*/  FSEL R7, R7, RZ, P1 ;  /* 0x000000ff07077208 */ /* 0x000fe40000800000 */
[----:B------:R-:W-:Y:S02]  /*0160*/  FSETP.GT.AND P1, PT, R0, 0.56000000238418579102, PT ;  /* 0x3f0f5c290000780b */ /* 0x000fe40003f24000 */
[----:B------:R-:W-:-:S04]  /*0170*/  FSEL R7, R7, |R0|, P0 ;  /* 0x4000000007077208 */ /* 0x000fc80000000000 */
[----:B------:R-:W-:-:S05]  /*0180*/  LOP3.LUT R7, R7, 0x80000000, R0, 0xb8, !PT ;  /* 0x8000000007077812 */ /* 0x000fca00078eb800 */
[----:B------:R-:W-:-:S04]  /*0190*/  FMUL R4, R7, R7 ;  /* 0x0000000707047220 */ /* 0x000fc80000400000 */
[----:B------:R-:W-:-:S04]  /*01a0*/  FFMA R3, R4, R3, 0.016980519518256187439 ;  /* 0x3c8b1abb04037423 */ /* 0x000fc80000000003 */
[----:B------:R-:W-:-:S04]  /*01b0*/  FFMA R3, R4, R3, 0.030762933194637298584 ;  /* 0x3cfc028c04037423 */ /* 0x000fc80000000003 */
[----:B------:R-:W-:-:S04]  /*01c0*/  FFMA R3, R4, R3, 0.044709417968988418579 ;  /* 0x3d37213904037423 */ /* 0x000fc80000000003 */
[C---:B------:R-:W-:Y:S02]  /*01d0*/  FFMA R9, R4.reuse, R3, 0.074989043176174163818 ;  /* 0x3d9993db04097423 */ /* 0x040fe40000000003 */
[----:B------:R-:W0:Y:S02]  /*01e0*/  LDC.64 R2, c[0x0][0x380] ;  /* 0x0000e000ff027b82 */ /* 0x000e240000000a00 */
[----:B------:R-:W-:-:S04]  /*01f0*/  FFMA R9, R4, R9, 0.16666707396507263184 ;  /* 0x3e2aaac604097423 */ /* 0x000fc80000000009 */
[----:B------:R-:W-:Y:S01]  /*0200*/  FMUL R4, R4, R9 ;  /* 0x0000000904047220 */ /* 0x000fe20000400000 */
[----:B------:R-:W-:-:S03]  /*0210*/  HFMA2 R9, -RZ, RZ, 1.9599609375, 20144 ;  /* 0x3fd774ebff097431 */ /* 0x000fc600000001ff */
[----:B------:R-:W-:-:S05]  /*0220*/  FFMA R7, R7, R4, R7 ;  /* 0x0000000407077223 */ /* 0x000fca0000000007 */
[----:B------:R-:W-:-:S05]  /*0230*/  FSEL R0, R7, -R7, P0 ;  /* 0x8000000707007208 */ /* 0x000fca0000000000 */
[----:B------:R-:W-:Y:S01]  /*0240*/  @!P1 FFMA R7, R9, 0.93318945169448852539, R0 ;  /* 0x3f6ee58109079823 */ /* 0x000fe20000000000 */
[----:B0-----:R-:W-:-:S04]  /*0250*/  IMAD.WIDE.U32 R2, R5, 0x4, R2 ;  /* 0x0000000405027825 */ /* 0x001fc800078e0002 */
[----:B------:R-:W-:-:S05]  /*0260*/  @P0 FADD R7, R7, R7 ;  /* 0x0000000707070221 */ /* 0x000fca0000000000 */
[----:B------:R-:W-:Y:S01]  /*0270*/  STG.E desc[UR6][R2.64], R7 ;  /* 0x0000000702007986 */ /* 0x000fe2000c101906 */
[----:B------:R-:W-:Y:S05]  /*0280*/  EXIT ;  /* 0x000000000000794d */ /* 0x000fea0003800000 */
.L_x_0:
[----:B------:R-:W-:-:S00]  /*0290*/  BRA `(.L_x_0) ;  /* 0xfffffffc00fc7947 */ /* 0x000fc0000383ffff */
[----:B------:R-:W-:-:S00]  /*02a0*/  NOP ;  /* 0x0000000000007918 */ /* 0x000fc00000000000 */
        /* <DEDUP_REMOVED lines=13> */
.L_x_58:


//--------------------- .text.default_function_kernel_5 --------------------------
	.section	.text.default_function_kernel_5,"ax",@progbits
	.align	128
        .global         default_function_kernel_5
        .type           default_function_kernel_5,@function
        .size           default_function_kernel_5,(.L_x_59 - default_function_kernel_5)
        .other          default_function_kernel_5,@"STO_CUDA_ENTRY STV_DEFAULT"
default_function_kernel_5:
.text.default_function_kernel_5:
        /* <DEDUP_REMOVED lines=8> */
[----:B--2---:R-:W2:Y:S01]  /*0080*/  LDG.E.CONSTANT R2, desc[UR6][R2.64] ;  /* 0x0000000602027981 */ /* 0x004ea2000c1e9900 */
[----:B------:R-:W-:Y:S01]  /*0090*/  HFMA2 R5, -RZ, RZ, 1.75, 0 ;  /* 0x3f000000ff057431 */ /* 0x000fe200000001ff */
[----:B------:R-:W-:Y:S01]  /*00a0*/  MOV R8, 0x3e800000 ;  /* 0x3e80000000087802 */ /* 0x000fe20000000f00 */
[----:B------:R-:W-:-:S03]  /*00b0*/  HFMA2 R9, -RZ, RZ, 1.3056640625, -1.8671875 ;  /* 0x3d39bf78ff097431 */ /* 0x000fc600000001ff */
[C---:B--2---:R-:W-:Y:S01]  /*00c0*/  FFMA R4, |R2|.reuse, -R5, 0.5 ;  /* 0x3f00000002047423 */ /* 0x044fe20000000a05 */
[C---:B------:R-:W-:Y:S02]  /*00d0*/  FSETP.NEU.AND P1, PT, |R2|.reuse, 1, PT ;  /* 0x3f8000000200780b */ /* 0x040fe40003f2d200 */
[----:B------:R-:W-:Y:S01]  /*00e0*/  FSETP.GT.AND P0, PT, |R2|, 0.56000000238418579102, PT ;  /* 0x3f0f5c290200780b */ /* 0x000fe20003f04200 */
[----:B------:R-:W0:Y:S02]  /*00f0*/  MUFU.RSQ R5, R4 ;  /* 0x0000000400057308 */ /* 0x000e240000001400 */
[----:B0-----:R-:W-:Y:S01]  /*0100*/  FMUL R6, R4, R5 ;  /* 0x0000000504067220 */ /* 0x001fe20000400000 */
[----:B------:R-:W-:-:S04]  /*0110*/  FMUL R5, R5, -0.5 ;  /* 0xbf00000005057820 */ /* 0x000fc80000400000 */
[----:B------:R-:W-:-:S04]  /*0120*/  FFMA R5, R6, R5, 0.5 ;  /* 0x3f00000006057423 */ /* 0x000fc80000000005 */
[----:B------:R-:W-:Y:S01]  /*0130*/  FFMA R5, R6, R5, R6 ;  /* 0x0000000506057223 */ /* 0x000fe20000000006 */
[----:B------:R-:W-:-:S04]  /*0140*/  MOV R6, 0x3d10ecef ;  /* 0x3d10ecef00067802 */ /* 0x000fc80000000f00 */
        /* <DEDUP_REMOVED lines=8> */
[----:B------:R-:W-:-:S04]  /*01d0*/  FFMA R4, R3, R4, 0.074989043176174163818 ;  /* 0x3d9993db03047423 */ /* 0x000fc80000000004 */
[----:B------:R-:W-:-:S04]  /*01e0*/  FFMA R4, R3, R4, 0.16666707396507263184 ;  /* 0x3e2aaac603047423 */ /* 0x000fc80000000004 */
[----:B------:R-:W-:Y:S01]  /*01f0*/  FMUL R4, R3, R4 ;  /* 0x0000000403047220 */ /* 0x000fe20000400000 */
[----:B------:R-:W-:-:S03]  /*0200*/  HFMA2 R3, -RZ, RZ, 1.9599609375, 20144 ;  /* 0x3fd774ebff037431 */ /* 0x000fc600000001ff */
[----:B------:R-:W-:-:S05]  /*0210*/  FFMA R4, R5, R4, R5 ;  /* 0x0000000405047223 */ /* 0x000fca0000000005 */
[----:B------:R-:W-:-:S05]  /*0220*/  FSEL R2, R4, -R4, P0 ;  /* 0x8000000404027208 */ /* 0x000fca0000000000 */
[----:B------:R-:W-:-:S04]  /*0230*/  @!P1 FFMA R4, R3, 0.93318945169448852539, R2 ;  /* 0x3f6ee58103049823 */ /* 0x000fc80000000002 */
[----:B------:R-:W-:-:S04]  /*0240*/  @P0 FADD R4, R4, R4 ;  /* 0x0000000404040221 */ /* 0x000fc80000000000 */
[C---:B------:R-:W-:Y:S01]  /*0250*/  FFMA R2, R4.reuse, R4, 1 ;  /* 0x3f80000004027423 */ /* 0x040fe20000000004 */
[----:B------:R-:W-:-:S03]  /*0260*/  FSETP.GT.AND P0, PT, |R4|, 8388608, PT ;  /* 0x4b0000000400780b */ /* 0x000fc60003f04200 */
[----:B------:R-:W0:Y:S02]  /*0270*/  MUFU.RSQ R3, R2 ;  /* 0x0000000200037308 */ /* 0x000e240000001400 */
[----:B0-----:R-:W-:-:S06]  /*0280*/  FFMA R3, R2, R3, 1 ;  /* 0x3f80000002037423 */ /* 0x001fcc0000000003 */
[----:B------:R-:W0:Y:S02]  /*0290*/  MUFU.RCP R3, R3 ;  /* 0x0000000300037308 */ /* 0x000e240000001000 */
[----:B0-----:R-:W-:-:S04]  /*02a0*/  FMUL R5, |R4|, R3 ;  /* 0x0000000304057220 */ /* 0x001fc80000400200 */
[----:B------:R-:W-:-:S05]  /*02b0*/  FFMA R5, |R4|, R5, |R4| ;  /* 0x0000000504057223 */ /* 0x000fca0000000604 */
[----:B------:R-:W-:-:S04]  /*02c0*/  FSEL R5, |R4|, R5, P0 ;  /* 0x0000000504057208 */ /* 0x000fc80000000200 */
[C---:B------:R-:W-:Y:S01]  /*02d0*/  ISETP.GE.U32.AND P1, PT, R5.reuse, 0x7f800000, PT ;  /* 0x7f8000000500780c */ /* 0x040fe20003f26070 */
[----:B------:R-:W-:-:S03]  /*02e0*/  FADD.RZ R6, R5, 1 ;  /* 0x3f80000005067421 */ /* 0x000fc6000000c000 */
[----:B------:R-:W-:Y:S02]  /*02f0*/  ISETP.GT.AND P2, PT, R5, -0x40800000, P1 ;  /* 0xbf8000000500780c */ /* 0x000fe40000f44270 */
[----:B------:R-:W-:-:S04]  /*0300*/  IADD3 R6, PT, PT, R6, -0x3f400000, RZ ;  /* 0xc0c0000006067810 */ /* 0x000fc80007ffe0ff */
[----:B------:R-:W-:-:S04]  /*0310*/  LOP3.LUT R6, R6, 0xff800000, RZ, 0xc0, !PT ;  /* 0xff80000006067812 */ /* 0x000fc800078ec0ff */
[----:B------:R-:W-:Y:S02]  /*0320*/  IADD3 R7, PT, PT, -R6, 0x40800000, RZ ;  /* 0x4080000006077810 */ /* 0x000fe40007ffe1ff */
[-C--:B------:R-:W-:Y:S02]  /*0330*/  IADD3 R2, PT, PT, R5, -R6.reuse, RZ ;  /* 0x8000000605027210 */ /* 0x080fe40007ffe0ff */
[----:B------:R-:W-:Y:S01]  /*0340*/  I2FP.F32.S32 R6, R6 ;  /* 0x0000000600067245 */ /* 0x000fe20000201400 */
[----:B------:R-:W-:-:S04]  /*0350*/  FFMA R7, R7, R8, -1 ;  /* 0xbf80000007077423 */ /* 0x000fc80000000008 */
[----:B------:R-:W-:Y:S01]  /*0360*/  FADD R2, R2, R7 ;  /* 0x0000000702027221 */ /* 0x000fe20000000000 */
[----:B------:R-:W-:-:S03]  /*0370*/  FMUL R6, R6, 1.1920928955078125e-07 ;  /* 0x3400000006067820 */ /* 0x000fc60000400000 */
[----:B------:R-:W-:-:S04]  /*0380*/  FFMA R3, R2, -R9, 0.10546888411045074463 ;  /* 0x3dd8001202037423 */ /* 0x000fc80000000809 */
[----:B------:R-:W-:-:S04]  /*0390*/  FFMA R3, R2, R3, -0.13229703903198242188 ;  /* 0xbe0778e002037423 */ /* 0x000fc80000000003 */
[----:B------:R-:W-:-:S04]  /*03a0*/  FFMA R3, R2, R3, 0.14491446316242218018 ;  /* 0x3e14647502037423 */ /* 0x000fc80000000003 */
[----:B------:R-:W-:-:S04]  /*03b0*/  FFMA R3, R2, R3, -0.16641564667224884033 ;  /* 0xbe2a68dd02037423 */ /* 0x000fc80000000003 */
[----:B------:R-:W-:-:S04]  /*03c0*/  FFMA R3, R2, R3, 0.19988867640495300293 ;  /* 0x3e4caf9e02037423 */ /* 0x000fc80000000003 */
[----:B------:R-:W-:-:S04]  /*03d0*/  FFMA R3, R2, R3, -0.25000196695327758789 ;  /* 0xbe80004202037423 */ /* 0x000fc80000000003 */
[----:B------:R-:W-:-:S04]  /*03e0*/  FFMA R3, R2, R3, 0.33333510160446166992 ;  /* 0x3eaaaae602037423 */ /* 0x000fc80000000003 */
[----:B------:R-:W-:-:S04]  /*03f0*/  FFMA R3, R2, R3, -0.5 ;  /* 0xbf00000002037423 */ /* 0x000fc80000000003 */
[----:B------:R-:W-:-:S04]  /*0400*/  FMUL R3, R2, R3 ;  /* 0x0000000302037220 */ /* 0x000fc80000400000 */
[----:B------:R-:W-:Y:S01]  /*0410*/  FFMA R3, R2, R3, R2 ;  /* 0x0000000302037223 */ /* 0x000fe20000000002 */
[----:B------:R-:W-:-:S03]  /*0420*/  @P1 MOV R2, 0x7f800000 ;  /* 0x7f80000000021802 */ /* 0x000fc60000000f00 */
[----:B------:R-:W-:Y:S02]  /*0430*/  FFMA R3, R6, 0.69314718246459960938, R3 ;  /* 0x3f31721806037823 */ /* 0x000fe40000000003 */
[C---:B------:R-:W-:Y:S01]  /*0440*/  @P2 FFMA R3, R5.reuse, R2, +INF ;  /* 0x7f80000005032423 */ /* 0x040fe20000000002 */
[----:B------:R-:W-:-:S04]  /*0450*/  @P1 FSETP.NEU.AND P2, PT, R5, RZ, PT ;  /* 0x000000ff0500120b */ /* 0x000fc80003f4d000 */
[----:B------:R-:W-:-:S05]  /*0460*/  @P1 FSEL R3, R3, -RZ, P2 ;  /* 0x800000ff03031208 */ /* 0x000fca0001000000 */
[----:B------:R-:W-:Y:S01]  /*0470*/  @P0 FADD R3, R3, 0.69314718246459960938 ;  /* 0x3f31721803030421 */ /* 0x000fe20000000000 */
[----:B------:R-:W-:-:S04]  /*0480*/  FSETP.NAN.AND P0, PT, |R4|, |R4|, PT ;  /* 0x400000040400720b */ /* 0x000fc80003f08200 */
[----:B------:R-:W-:-:S04]  /*0490*/  LOP3.LUT R4, R3, 0x80000000, R4, 0xb8, !PT ;  /* 0x8000000003047812 */ /* 0x000fc800078eb804 */
[----:B------:R-:W-:-:S05]  /*04a0*/  FSEL R4, R4, R3, !P0 ;  /* 0x0000000304047208 */ /* 0x000fca0004000000 */
[C---:B------:R-:W-:Y:S01]  /*04b0*/  FFMA R2, R4.reuse, R4, -1 ;  /* 0xbf80000004027423 */ /* 0x040fe20000000004 */
[----:B------:R-:W-:-:S03]  /*04c0*/  FADD R4, R4, -1 ;  /* 0xbf80000004047421 */ /* 0x000fc60000000000 */
[----:B------:R-:W0:Y:S01]  /*04d0*/  MUFU.RSQ R3, R2 ;  /* 0x0000000200037308 */ /* 0x000e220000001400 */
[----:B------:R-:W-:Y:S02]  /*04e0*/  FSETP.NEU.AND P1, PT, R2, RZ, PT ;  /* 0x000000ff0200720b */ /* 0x000fe40003f2d000 */
[----:B------:R-:W-:Y:S01]  /*04f0*/  ISETP.GT.U32.AND P0, PT, R4, 0x4b000000, PT ;  /* 0x4b0000000400780c */ /* 0x000fe20003f04070 */
[----:B0-----:R-:W-:Y:S01]  /*0500*/  FMUL R5, R2, R3 ;  /* 0x0000000302057220 */ /* 0x001fe20000400000 */
[----:B------:R-:W-:-:S03]  /*0510*/  FMUL R6, R3, 0.5 ;  /* 0x3f00000003067820 */ /* 0x000fc60000400000 */
[----:B------:R-:W-:-:S04]  /*0520*/  FFMA R3, -R5, R5, R2 ;  /* 0x0000000505037223 */ /* 0x000fc80000000102 */
[----:B------:R-:W-:-:S05]  /*0530*/  FFMA R3, R6, R3, R5 ;  /* 0x0000000306037223 */ /* 0x000fca0000000005 */
[----:B------:R-:W-:-:S04]  /*0540*/  FSEL R3, R3, RZ, P1 ;  /* 0x000000ff03037208 */ /* 0x000fc80000800000 */
[----:B------:R-:W-:-:S05]  /*0550*/  FSEL R3, R3, -1.0000001192092895508, !P0 ;  /* 0xbf80000103037808 */ /* 0x000fca0004000000 */
[----:B------:R-:W-:-:S04]  /*0560*/  FADD R11, R4, R3 ;  /* 0x00000003040b7221 */ /* 0x000fc80000000000 */
[C---:B------:R-:W-:Y:S01]  /*0570*/  FADD.RZ R2, R11.reuse, 1 ;  /* 0x3f8000000b027421 */ /* 0x040fe2000000c000 */
[----:B------:R-:W-:-:S04]  /*0580*/  ISETP.GE.U32.AND P1, PT, R11, 0x7f800000, PT ;  /* 0x7f8000000b00780c */ /* 0x000fc80003f26070 */
[----:B------:R-:W-:Y:S02]  /*0590*/  IADD3 R2, PT, PT, R2, -0x3f400000, RZ ;  /* 0xc0c0000002027810 */ /* 0x000fe40007ffe0ff */
[----:B------:R-:W-:Y:S02]  /*05a0*/  ISETP.GT.AND P2, PT, R11, -0x40800000, P1 ;  /* 0xbf8000000b00780c */ /* 0x000fe40000f44270 */
[----:B------:R-:W-:-:S04]  /*05b0*/  LOP3.LUT R2, R2, 0xff800000, RZ, 0xc0, !PT ;  /* 0xff80000002027812 */ /* 0x000fc800078ec0ff */
[----:B------:R-:W-:Y:S02]  /*05c0*/  IADD3 R4, PT, PT, -R2, 0x40800000, RZ ;  /* 0x4080000002047810 */ /* 0x000fe40007ffe1ff */
[-C--:B------:R-:W-:Y:S02]  /*05d0*/  IADD3 R3, PT, PT, R11, -R2.reuse, RZ ;  /* 0x800000020b037210 */ /* 0x080fe40007ffe0ff */
[----:B------:R-:W-:Y:S01]  /*05e0*/  I2FP.F32.S32 R5, R2 ;  /* 0x0000000200057245 */ /* 0x000fe20000201400 */
[----:B------:R-:W-:Y:S01]  /*05f0*/  FFMA R4, R4, R8, -1 ;  /* 0xbf80000004047423 */ /* 0x000fe20000000008 */
[----:B------:R-:W-:-:S03]  /*0600*/  @P1 MOV R6, 0x7f800000 ;  /* 0x7f80000000061802 */ /* 0x000fc60000000f00 */
        /* <DEDUP_REMOVED lines=10> */
[C---:B------:R-:W-:Y:S02]  /*06b0*/  FMUL R7, R4.reuse, R3 ;  /* 0x0000000304077220 */ /* 0x040fe40000400000 */
[----:B------:R-:W0:Y:S02]  /*06c0*/  LDC.64 R2, c[0x0][0x380] ;  /* 0x0000e000ff027b82 */ /* 0x000e240000000a00 */
[----:B------:R-:W-:-:S04]  /*06d0*/  FFMA R4, R4, R7, R4 ;  /* 0x0000000704047223 */ /* 0x000fc80000000004 */
[----:B------:R-:W-:Y:S01]  /*06e0*/  FFMA R4, R5, 0.69314718246459960938, R4 ;  /* 0x3f31721805047823 */ /* 0x000fe20000000004 */
[C---:B------:R-:W-:Y:S01]  /*06f0*/  @P2 FFMA R4, R11.reuse, R6, +INF ;  /* 0x7f8000000b042423 */ /* 0x040fe20000000006 */
[----:B------:R-:W-:-:S04]  /*0700*/  @P1 FSETP.NEU.AND P2, PT, R11, RZ, PT ;  /* 0x000000ff0b00120b */ /* 0x000fc80003f4d000 */
[----:B------:R-:W-:-:S05]  /*0710*/  @P1 FSEL R4, R4, -RZ, P2 ;  /* 0x800000ff04041208 */ /* 0x000fca0001000000 */
[----:B------:R-:W-:Y:S01]  /*0720*/  @P0 FADD R4, R4, 0.69314718246459960938 ;  /* 0x3f31721804040421 */ /* 0x000fe20000000000 */
[----:B0-----:R-:W-:-:S05]  /*0730*/  IMAD.WIDE.U32 R2, R0, 0x4, R2 ;  /* 0x0000000400027825 */ /* 0x001fca00078e0002 */
[----:B------:R-:W-:Y:S01]  /*0740*/  STG.E desc[UR6][R2.64], R4 ;  /* 0x0000000402007986 */ /* 0x000fe2000c101906 */
[----:B------:R-:W-:Y:S05]  /*0750*/  EXIT ;  /* 0x000000000000794d */ /* 0x000fea0003800000 */
.L_x_1:
        /* <DEDUP_REMOVED lines=10> */
.L_x_59:


//--------------------- .text.default_function_kernel_12 --------------------------
	.section	.text.default_function_kernel_12,"ax",@progbits
	.align	128
        .global         default_function_kernel_12
        .type           default_function_kernel_12,@function
        .size           default_function_kernel_12,(.L_x_60 - default_function_kernel_12)
        .other          default_function_kernel_12,@"STO_CUDA_ENTRY STV_DEFAULT"
default_function_kernel_12:
.text.default_function_kernel_12:
[----:B------:R-:W-:Y:S01]  /*0000*/  LDC R1, c[0x0][0x37c] ;  /* 0x0000df00ff017b82 */ /* 0x000fe20000000800 */
[----:B------:R-:W0:Y:S07]  /*0010*/  S2R R5, SR_TID.X ;  /* 0x0000000000057919 */ /* 0x000e2e0000002100 */
[----:B------:R-:W1:Y:S01]  /*0020*/  S2UR UR4, SR_CTAID.X ;  /* 0x00000000000479c3 */ /* 0x000e620000002500 */
[----:B------:R-:W2:Y:S07]  /*0030*/  LDCU.64 UR6, c[0x0][0x358] ;  /* 0x00006b00ff0677ac */ /* 0x000eae0008000a00 */
[----:B------:R-:W3:Y:S01]  /*0040*/  LDC.64 R2, c[0x0][0x388] ;  /* 0x0000e200ff027b82 */ /* 0x000ee20000000a00 */
[----:B-1----:R-:W-:-:S06]  /*0050*/  USHF.L.U32 UR4, UR4, 0x5, URZ ;  /* 0x0000000504047899 */ /* 0x002fcc00080006ff */
[----:B0-----:R-:W-:-:S05]  /*0060*/  LOP3.LUT R5, R5, UR4, RZ, 0xfc, !PT ;  /* 0x0000000405057c12 */ /* 0x001fca000f8efcff */
[----:B---3--:R-:W-:-:S05]  /*0070*/  IMAD.WIDE.U32 R2, R5, 0x4, R2 ;  /* 0x0000000405027825 */ /* 0x008fca00078e0002 */
[----:B--2---:R0:W2:Y:S01]  /*0080*/  LDG.E.CONSTANT R0, desc[UR6][R2.64] ;  /* 0x0000000602007981 */ /* 0x0040a2000c1e9900 */
[----:B------:R-:W-:Y:S01]  /*0090*/  HFMA2 R7, -RZ, RZ, 1.75, 0 ;  /* 0x3f000000ff077431 */ /* 0x000fe200000001ff */
[----:B0-----:R-:W-:-:S04]  /*00a0*/  MOV R3, 0x3d10ecef ;  /* 0x3d10ecef00037802 */ /* 0x001fc80000000f00 */
[C---:B--2---:R-:W-:Y:S01]  /*00b0*/  FFMA R4, |R0|.reuse, -R7, 0.5 ;  /* 0x3f00000000047423 */ /* 0x044fe20000000a07 */
[C---:B------:R-:W-:Y:S02]  /*00c0*/  FSETP.NEU.AND P1, PT, |R0|.reuse, 1, PT ;  /* 0x3f8000000000780b */ /* 0x040fe40003f2d200 */
[----:B------:R-:W-:Y:S01]  /*00d0*/  FSETP.GT.AND P0, PT, |R0|, 0.56000000238418579102, PT ;  /* 0x3f0f5c290000780b */ /* 0x000fe20003f04200 */
        /* <DEDUP_REMOVED lines=19> */
[----:B------:R-:W-:Y:S02]  /*0210*/  @!P1 FFMA R7, R3, 0.93318945169448852539, R2 ;  /* 0x3f6ee58103079823 */ /* 0x000fe40000000002 */
[----:B------:R-:W0:Y:S02]  /*0220*/  LDC.64 R2, c[0x0][0x380] ;  /* 0x0000e000ff027b82 */ /* 0x000e240000000a00 */
[----:B------:R-:W-:-:S04]  /*0230*/  @P0 FADD R7, R7, R7 ;  /* 0x0000000707070221 */ /* 0x000fc80000000000 */
[----:B------:R-:W-:-:S04]  /*0240*/  FADD R7, R0, R7 ;  /* 0x0000000700077221 */ /* 0x000fc80000000000 */
[----:B------:R-:W-:-:S04]  /*0250*/  FMUL.RZ R4, R7, 0.15915493667125701904 ;  /* 0x3e22f98307047820 */ /* 0x000fc8000040c000 */
[----:B------:R-:W1:Y:S01]  /*0260*/  MUFU.SIN R7, R4 ;  /* 0x0000000400077308 */ /* 0x000e620000000400 */
[----:B0-----:R-:W-:-:S04]  /*0270*/  IMAD.WIDE.U32 R2, R5, 0x4, R2 ;  /* 0x0000000405027825 */ /* 0x001fc800078e0002 */
[----:B-1----:R-:W-:-:S05]  /*0280*/  FADD R7, R0, R7 ;  /* 0x0000000700077221 */ /* 0x002fca0000000000 */
[----:B------:R-:W-:Y:S01]  /*0290*/  STG.E desc[UR6][R2.64], R7 ;  /* 0x0000000702007986 */ /* 0x000fe2000c101906 */
[----:B------:R-:W-:Y:S05]  /*02a0*/  EXIT ;  /* 0x000000000000794d */ /* 0x000fea0003800000 */
.L_x_2:
        /* <DEDUP_REMOVED lines=13> */
.L_x_60:


//--------------------- .text.default_function_kernel_8 --------------------------
	.section	.text.default_function_kernel_8,"ax",@progbits
	.align	128
        .global         default_function_kernel_8
        .type           default_function_kernel_8,@function
        .size           default_function_kernel_8,(.L_x_61 - default_function_kernel_8)
        .other          default_function_kernel_8,@"STO_CUDA_ENTRY STV_DEFAULT"
default_function_kernel_8:
.text.default_function_kernel_8:
        /* <DEDUP_REMOVED lines=11> */
[----:B------:R-:W-:-:S03]  /*00b0*/  HFMA2 R11, -RZ, RZ, 1.9599609375, 20144 ;  /* 0x3fd774ebff0b7431 */ /* 0x000fc600000001ff */
        /* <DEDUP_REMOVED lines=19> */
[----:B------:R-:W-:-:S04]  /*01f0*/  FMUL R4, R3, R4 ;  /* 0x0000000403047220 */ /* 0x000fc80000400000 */
        /* <DEDUP_REMOVED lines=9> */
[----:B0-----:R-:W-:Y:S01]  /*0290*/  FMUL R5, |R4|, R3 ;  /* 0x0000000304057220 */ /* 0x001fe20000400200 */
[----:B------:R-:W-:-:S03]  /*02a0*/  HFMA2 R3, -RZ, RZ, 1.3056640625, -1.8671875 ;  /* 0x3d39bf78ff037431 */ /* 0x000fc600000001ff */
        /* <DEDUP_REMOVED lines=31> */
[----:B------:R-:W-:-:S04]  /*04a0*/  FSEL R4, R4, R3, !P0 ;  /* 0x0000000304047208 */ /* 0x000fc80004000000 */
[C---:B------:R-:W-:Y:S01]  /*04b0*/  FSETP.NEU.AND P1, PT, |R4|.reuse, 1, PT ;  /* 0x3f8000000400780b */ /* 0x040fe20003f2d200 */
[C---:B------:R-:W-:Y:S01]  /*04c0*/  FFMA R2, |R4|.reuse, -R9, 0.5 ;  /* 0x3f00000004027423 */ /* 0x040fe20000000a09 */
[----:B------:R-:W-:-:S03]  /*04d0*/  FSETP.GT.AND P0, PT, |R4|, 0.56000000238418579102, PT ;  /* 0x3f0f5c290400780b */ /* 0x000fc60003f04200 */
[----:B------:R-:W0:Y:S02]  /*04e0*/  MUFU.RSQ R3, R2 ;  /* 0x0000000200037308 */ /* 0x000e240000001400 */
[----:B0-----:R-:W-:Y:S01]  /*04f0*/  FMUL R5, R2, R3 ;  /* 0x0000000302057220 */ /* 0x001fe20000400000 */
[----:B------:R-:W-:-:S04]  /*0500*/  FMUL R6, R3, -0.5 ;  /* 0xbf00000003067820 */ /* 0x000fc80000400000 */
[----:B------:R-:W-:-:S04]  /*0510*/  FFMA R6, R5, R6, 0.5 ;  /* 0x3f00000005067423 */ /* 0x000fc80000000006 */
[----:B------:R-:W-:-:S05]  /*0520*/  FFMA R6, R5, R6, R5 ;  /* 0x0000000605067223 */ /* 0x000fca0000000005 */
[----:B------:R-:W-:-:S04]  /*0530*/  FSEL R3, R6, RZ, P1 ;  /* 0x000000ff06037208 */ /* 0x000fc80000800000 */
[----:B------:R-:W-:Y:S01]  /*0540*/  FSEL R5, R3, |R4|, P0 ;  /* 0x4000000403057208 */ /* 0x000fe20000000000 */
[----:B------:R-:W-:-:S04]  /*0550*/  HFMA2 R3, -RZ, RZ, 1.3251953125, -55.71875 ;  /* 0x3d4dd2f7ff037431 */ /* 0x000fc800000001ff */
[----:B------:R-:W-:-:S04]  /*0560*/  FMUL R6, R5, R5 ;  /* 0x0000000505067220 */ /* 0x000fc80000400000 */
[----:B------:R-:W-:-:S04]  /*0570*/  FFMA R3, R6, R3, 0.018773360177874565125 ;  /* 0x3c99ca9706037423 */ /* 0x000fc80000000003 */
[----:B------:R-:W-:-:S04]  /*0580*/  FFMA R3, R6, R3, 0.046769052743911743164 ;  /* 0x3d3f90e806037423 */ /* 0x000fc80000000003 */
[----:B------:R-:W-:-:S04]  /*0590*/  FFMA R3, R6, R3, 0.074823014438152313232 ;  /* 0x3d993ccf06037423 */ /* 0x000fc80000000003 */
[C---:B------:R-:W-:Y:S02]  /*05a0*/  FFMA R7, R6.reuse, R3, 0.16667181253433227539 ;  /* 0x3e2aac0406077423 */ /* 0x040fe40000000003 */
[----:B------:R-:W0:Y:S02]  /*05b0*/  LDC.64 R2, c[0x0][0x380] ;  /* 0x0000e000ff027b82 */ /* 0x000e240000000a00 */
[----:B------:R-:W-:-:S04]  /*05c0*/  FMUL R6, R6, R7 ;  /* 0x0000000706067220 */ /* 0x000fc80000400000 */
[----:B------:R-:W-:-:S04]  /*05d0*/  FFMA R5, R5, R6, R5 ;  /* 0x0000000605057223 */ /* 0x000fc80000000005 */
[----:B------:R-:W-:-:S04]  /*05e0*/  FMUL R6, R5, -2 ;  /* 0xc000000005067820 */ /* 0x000fc80000400000 */
[----:B------:R-:W-:-:S05]  /*05f0*/  @P0 FFMA R5, R11, 0.93318945169448852539, R6 ;  /* 0x3f6ee5810b050823 */ /* 0x000fca0000000006 */
[C---:B------:R-:W-:Y:S02]  /*0600*/  LOP3.LUT R4, R5.reuse, 0x80000000, R4, 0xb8, !PT ;  /* 0x8000000005047812 */ /* 0x040fe400078eb804 */
[----:B------:R-:W-:Y:S01]  /*0610*/  FSETP.NAN.AND P0, PT, R5, R5, PT ;  /* 0x000000050500720b */ /* 0x000fe20003f08000 */
[----:B0-----:R-:W-:-:S03]  /*0620*/  IMAD.WIDE.U32 R2, R0, 0x4, R2 ;  /* 0x0000000400027825 */ /* 0x001fc600078e0002 */
[----:B------:R-:W-:-:S05]  /*0630*/  FSEL R5, R4, R5, !P0 ;  /* 0x0000000504057208 */ /* 0x000fca0004000000 */
[----:B------:R-:W-:Y:S01]  /*0640*/  STG.E desc[UR6][R2.64], R5 ;  /* 0x0000000502007986 */ /* 0x000fe2000c101906 */
[----:B------:R-:W-:Y:S05]  /*0650*/  EXIT ;  /* 0x000000000000794d */ /* 0x000fea0003800000 */
.L_x_3:
        /* <DEDUP_REMOVED lines=10> */
.L_x_61:


//--------------------- .text.default_function_kernel_11 --------------------------
	.section	.text.default_function_kernel_11,"ax",@progbits
	.align	128
        .global         default_function_kernel_11
        .type           default_function_kernel_11,@function
        .size           default_function_kernel_11,(.L_x_62 - default_function_kernel_11)
        .other          default_function_kernel_11,@"STO_CUDA_ENTRY STV_DEFAULT"
default_function_kernel_11:
.text.default_function_kernel_11:
        /* <DEDUP_REMOVED lines=35> */
[----:B------:R-:W-:-:S04]  /*0230*/  FADD R2, R2, R7 ;  /* 0x0000000702027221 */ /* 0x000fc80000000000 */
[----:B------:R-:W-:-:S06]  /*0240*/  FMUL.RZ R0, R2, 0.15915493667125701904 ;  /* 0x3e22f98302007820 */ /* 0x000fcc000040c000 */
[----:B------:R-:W0:Y:S02]  /*0250*/  MUFU.SIN R0, R0 ;  /* 0x0000000000007308 */ /* 0x000e240000000400 */
        /* <DEDUP_REMOVED lines=19> */
[----:B------:R-:W-:-:S04]  /*0390*/  FMUL R7, R6, R7 ;  /* 0x0000000706077220 */ /* 0x000fc80000400000 */
[----:B------:R-:W-:-:S05]  /*03a0*/  FFMA R7, R4, R7, R4 ;  /* 0x0000000704077223 */ /* 0x000fca0000000004 */
[----:B------:R-:W-:-:S05]  /*03b0*/  FSEL R0, R7, -R7, P0 ;  /* 0x8000000707007208 */ /* 0x000fca0000000000 */
[----:B------:R-:W-:Y:S01]  /*03c0*/  @!P1 FFMA R7, R13, 0.93318945169448852539, R0 ;  /* 0x3f6ee5810d079823 */ /* 0x000fe20000000000 */
[----:B0-----:R-:W-:-:S04]  /*03d0*/  IMAD.WIDE.U32 R2, R5, 0x4, R2 ;  /* 0x0000000405027825 */ /* 0x001fc800078e0002 */
[----:B------:R-:W-:-:S05]  /*03e0*/  @P0 FADD R7, R7, R7 ;  /* 0x0000000707070221 */ /* 0x000fca0000000000 */
[----:B------:R-:W-:Y:S01]  /*03f0*/  STG.E desc[UR6][R2.64], R7 ;  /* 0x0000000702007986 */ /* 0x000fe2000c101906 */
[----:B------:R-:W-:Y:S05]  /*0400*/  EXIT ;  /* 0x000000000000794d */ /* 0x000fea0003800000 */
.L_x_4:
        /* <DEDUP_REMOVED lines=15> */
.L_x_62:


//--------------------- .text.default_function_kernel_13 --------------------------
	.section	.text.default_function_kernel_13,"ax",@progbits
	.align	128
        .global         default_function_kernel_13
        .type           default_function_kernel_13,@function
        .size           default_function_kernel_13,(.L_x_63 - default_function_kernel_13)
        .other          default_function_kernel_13,@"STO_CUDA_ENTRY STV_DEFAULT"
default_function_kernel_13:
.text.default_function_kernel_13:
        /* <DEDUP_REMOVED lines=10> */
[----:B------:R-:W-:Y:S04]  /*00a0*/  BSSY.RECONVERGENT B0, `(.L_x_5) ;  /* 0x0000061000007945 */ /* 0x000fe80003800200 */
        /* <DEDUP_REMOVED lines=20> */
[----:B------:R-:W-:Y:S01]  /*01f0*/  FFMA R5, R5, R4, R5 ;  /* 0x0000000405057223 */ /* 0x000fe20000000005 */
[----:B------:R-:W-:-:S04]  /*0200*/  HFMA2 R4, -RZ, RZ, 1.9599609375, 20144 ;  /* 0x3fd774ebff047431 */ /* 0x000fc800000001ff */
[----:B------:R-:W-:-:S05]  /*0210*/  FSEL R3, R5, -R5, P0 ;  /* 0x8000000505037208 */ /* 0x000fca0000000000 */
[----:B------:R-:W-:-:S04]  /*0220*/  @!P1 FFMA R5, R4, 0.93318945169448852539, R3 ;  /* 0x3f6ee58104059823 */ /* 0x000fc80000000003 */
[----:B------:R-:W-:-:S04]  /*0230*/  @P0 FADD R5, R5, R5 ;  /* 0x0000000505050221 */ /* 0x000fc80000000000 */
[----:B------:R-:W-:-:S04]  /*0240*/  FADD R5, R2, R5 ;  /* 0x0000000502057221 */ /* 0x000fc80000000000 */
[----:B------:R-:W-:-:S06]  /*0250*/  FMUL.RZ R5, R5, 0.15915493667125701904 ;  /* 0x3e22f98305057820 */ /* 0x000fcc000040c000 */
[----:B------:R-:W0:Y:S02]  /*0260*/  MUFU.SIN R5, R5 ;  /* 0x0000000500057308 */ /* 0x000e240000000400 */
[C---:B0-----:R-:W-:Y:S01]  /*0270*/  FSETP.GEU.AND P0, PT, |R5|.reuse, |R2|, PT ;  /* 0x400000020500720b */ /* 0x041fe20003f0e200 */
[----:B------:R-:W-:-:S12]  /*0280*/  FADD R7, |R5|, -RZ ;  /* 0x800000ff05077221 */ /* 0x000fd80000000200 */
[----:B------:R-:W-:Y:S05]  /*0290*/  @!P0 BRA `(.L_x_6) ;  /* 0x0000000400048947 */ /* 0x000fea0003800000 */
[----:B------:R-:W-:-:S05]  /*02a0*/  FMUL R4, |R2|, 8388608 ;  /* 0x4b00000002047820 */ /* 0x000fca0000400200 */
[----:B------:R-:W-:-:S13]  /*02b0*/  FSETP.GTU.AND P0, PT, R7, R4, PT ;  /* 0x000000040700720b */ /* 0x000fda0003f0c000 */
[----:B------:R-:W-:Y:S05]  /*02c0*/  @P0 BRA `(.L_x_7) ;  /* 0x0000000000780947 */ /* 0x000fea0003800000 */
[C---:B------:R-:W-:Y:S01]  /*02d0*/  FMUL R3, |R2|.reuse, 16777216 ;  /* 0x4b80000002037820 */ /* 0x040fe20000400200 */
[C---:B------:R-:W-:Y:S01]  /*02e0*/  FSETP.GEU.AND P0, PT, |R2|.reuse, 1.175494350822287508e-38, PT ;  /* 0x008000000200780b */ /* 0x040fe20003f0e200 */
[----:B------:R-:W-:Y:S01]  /*02f0*/  FMUL R4, R7, 16777216 ;  /* 0x4b80000007047820 */ /* 0x000fe20000400000 */
[----:B------:R-:W-:Y:S01]  /*0300*/  FADD R6, |R2|, -RZ ;  /* 0x800000ff02067221 */ /* 0x000fe20000000200 */
[----:B------:R-:W-:Y:S01]  /*0310*/  BSSY.RECONVERGENT B1, `(.L_x_8) ;  /* 0x0000017000017945 */ /* 0x000fe20003800200 */
[----:B------:R-:W-:Y:S02]  /*0320*/  FSEL R3, R3, |R2|, !P0 ;  /* 0x4000000203037208 */ /* 0x000fe40004000000 */
[----:B------:R-:W-:-:S04]  /*0330*/  FSEL R4, R4, R7, !P0 ;  /* 0x0000000704047208 */ /* 0x000fc80004000000 */
[----:B------:R-:W0:Y:S02]  /*0340*/  MUFU.RCP R3, R3 ;  /* 0x0000000300037308 */ /* 0x000e240000001000 */
[----:B0-----:R-:W-:-:S06]  /*0350*/  FMUL R4, R3, R4 ;  /* 0x0000000403047220 */ /* 0x001fcc0000400000 */
[----:B------:R-:W0:Y:S02]  /*0360*/  FRND.TRUNC R4, R4 ;  /* 0x0000000400047307 */ /* 0x000e24000020d000 */
[----:B0-----:R-:W-:-:S05]  /*0370*/  FFMA R9, -|R2|, R4, R7 ;  /* 0x0000000402097223 */ /* 0x001fca0000000307 */
[----:B------:R-:W-:-:S13]  /*0380*/  ISETP.GE.U32.AND P0, PT, R9, R6, PT ;  /* 0x000000060900720c */ /* 0x000fda0003f06070 */
[----:B------:R-:W-:Y:S05]  /*0390*/  @!P0 BRA `(.L_x_9) ;  /* 0x0000000000388947 */ /* 0x000fea0003800000 */
[----:B------:R-:W-:-:S04]  /*03a0*/  ISETP.GE.U32.AND P0, PT, R9, -0x7fffffff, PT ;  /* 0x800000010900780c */ /* 0x000fc80003f06070 */
[----:B------:R-:W-:-:S09]  /*03b0*/  FSETP.GEU.OR P1, PT, R9, -|R2|, !P0 ;  /* 0xc00000020900720b */ /* 0x000fd2000472e400 */
[----:B------:R-:W-:-:S04]  /*03c0*/  @P0 FADD R3, R4, -1 ;  /* 0xbf80000004030421 */ /* 0x000fc80000000000 */
[----:B------:R-:W-:-:S05]  /*03d0*/  @!P1 FADD R3, R3, -1 ;  /* 0xbf80000003039421 */ /* 0x000fca0000000000 */
[----:B------:R-:W-:Y:S01]  /*03e0*/  @P0 MOV R4, R3 ;  /* 0x0000000300040202 */ /* 0x000fe20000000f00 */
[----:B------:R-:W-:Y:S06]  /*03f0*/  @P0 BRA `(.L_x_9) ;  /* 0x0000000000200947 */ /* 0x000fec0003800000 */
[----:B------:R-:W-:Y:S01]  /*0400*/  FADD R3, |R2|, |R2| ;  /* 0x4000000202037221 */ /* 0x000fe20000000200 */
[----:B------:R-:W-:-:S04]  /*0410*/  FADD R4, R4, 1 ;  /* 0x3f80000004047421 */ /* 0x000fc80000000000 */
[----:B------:R-:W-:-:S13]  /*0420*/  FSETP.GE.AND P0, PT, R9, R3, PT ;  /* 0x000000030900720b */ /* 0x000fda0003f06000 */
[----:B------:R-:W-:-:S05]  /*0430*/  @P0 FFMA R3, |R2|, -3, R9 ;  /* 0xc040000002030823 */ /* 0x000fca0000000209 */
[----:B------:R-:W-:Y:S01]  /*0440*/  FSETP.GE.AND P1, PT, R3, RZ, P0 ;  /* 0x000000ff0300720b */ /* 0x000fe20000726000 */
[----:B------:R-:W-:-:S12]  /*0450*/  @P0 FADD R3, R4, 1 ;  /* 0x3f80000004030421 */ /* 0x000fd80000000000 */
[----:B------:R-:W-:-:S05]  /*0460*/  @P1 FADD R3, R3, 1 ;  /* 0x3f80000003031421 */ /* 0x000fca0000000000 */
[----:B------:R-:W-:-:S07]  /*0470*/  @P0 MOV R4, R3 ;  /* 0x0000000300040202 */ /* 0x000fce0000000f00 */
.L_x_9:
[----:B------:R-:W-:Y:S05]  /*0480*/  BSYNC.RECONVERGENT B1 ;  /* 0x0000000000017941 */ /* 0x000fea0003800200 */
.L_x_8:
[----:B------:R-:W-:Y:S01]  /*0490*/  FFMA R7, -|R2|, R4, R7 ;  /* 0x0000000402077223 */ /* 0x000fe20000000307 */
[----:B------:R-:W-:Y:S06]  /*04a0*/  BRA `(.L_x_6) ;  /* 0x0000000000807947 */ /* 0x000fec0003800000 */
.L_x_7:
[----:B------:R-:W-:Y:S01]  /*04b0*/  LOP3.LUT R6, R4, 0xff800000, RZ, 0xc0, !PT ;  /* 0xff80000004067812 */ /* 0x000fe200078ec0ff */
[----:B------:R-:W-:Y:S01]  /*04c0*/  BSSY.RECONVERGENT B1, `(.L_x_10) ;  /* 0x000001c000017945 */ /* 0x000fe20003800200 */
[C---:B------:R-:W-:Y:S02]  /*04d0*/  ISETP.GT.U32.AND P0, PT, R7.reuse, 0x7f7fffff, PT ;  /* 0x7f7fffff0700780c */ /* 0x040fe40003f04070 */
[C---:B------:R-:W-:Y:S02]  /*04e0*/  IADD3 R3, PT, PT, R7.reuse, -R6, RZ ;  /* 0x8000000607037210 */ /* 0x040fe40007ffe0ff */
[----:B------:R-:W-:Y:S02]  /*04f0*/  LOP3.LUT R7, R7, 0x7fffff, RZ, 0xc0, !PT ;  /* 0x007fffff07077812 */ /* 0x000fe400078ec0ff */
[----:B------:R-:W-:Y:S02]  /*0500*/  LOP3.LUT R3, R3, 0xff800000, RZ, 0xc0, !PT ;  /* 0xff80000003037812 */ /* 0x000fe400078ec0ff */
[----:B------:R-:W-:-:S02]  /*0510*/  FSETP.GT.AND P2, PT, |R2|, RZ, PT ;  /* 0x000000ff0200720b */ /* 0x000fc40003f44200 */
[----:B------:R-:W-:Y:S02]  /*0520*/  IADD3 R3, PT, PT, R3, 0xb800000, RZ ;  /* 0x0b80000003037810 */ /* 0x000fe40007ffe0ff */
[----:B------:R-:W-:Y:S02]  /*0530*/  FSEL R6, R6, +QNAN , !P0 ;  /* 0x7fffffff06067808 */ /* 0x000fe40004000000 */
[----:B------:R-:W-:Y:S02]  /*0540*/  ISETP.NE.AND P1, PT, R3, RZ, PT ;  /* 0x000000ff0300720c */ /* 0x000fe40003f25270 */
[----:B------:R-:W-:Y:S02]  /*0550*/  LOP3.LUT R7, R7, 0x3f800000, RZ, 0xfc, !PT ;  /* 0x3f80000007077812 */ /* 0x000fe400078efcff */
[----:B------:R-:W-:-:S09]  /*0560*/  FSEL R10, R6, +QNAN , P2 ;  /* 0x7fffffff060a7808 */ /* 0x000fd20001000000 */
[----:B------:R-:W-:Y:S05]  /*0570*/  @!P1 BRA `(.L_x_11) ;  /* 0x0000000000409947 */ /* 0x000fea0003800000 */
[----:B------:R-:W-:-:S04]  /*0580*/  LOP3.LUT R4, R4, 0x7fffff, RZ, 0xc0, !PT ;  /* 0x007fffff04047812 */ /* 0x000fc800078ec0ff */
[----:B------:R-:W-:-:S04]  /*0590*/  LOP3.LUT R4, R4, 0x3f800000, RZ, 0xfc, !PT ;  /* 0x3f80000004047812 */ /* 0x000fc800078efcff */
[----:B------:R0:W1:Y:S03]  /*05a0*/  MUFU.RCP R2, R4 ;  /* 0x0000000400027308 */ /* 0x0000660000001000 */
.L_x_12:
[----:B------:R-:W-:-:S04]  /*05b0*/  VIMNMX.U32 R6, PT, PT, R3, 0xb800000, PT ;  /* 0x0b80000003067848 */ /* 0x000fc80003fe0000 */
[C---:B------:R-:W-:Y:S02]  /*05c0*/  IADD3 R7, PT, PT, R6.reuse, R7, RZ ;  /* 0x0000000706077210 */ /* 0x040fe40007ffe0ff */
[----:B------:R-:W-:-:S03]  /*05d0*/  IADD3 R3, PT, PT, -R6, R3, RZ ;  /* 0x0000000306037210 */ /* 0x000fc60007ffe1ff */
[----:B-1----:R-:W-:Y:S01]  /*05e0*/  FMUL R9, R2, R7 ;  /* 0x0000000702097220 */ /* 0x002fe20000400000 */
[----:B------:R-:W-:-:S03]  /*05f0*/  ISETP.NE.AND P1, PT, R3, RZ, PT ;  /* 0x000000ff0300720c */ /* 0x000fc60003f25270 */
[----:B------:R-:W-:-:S04]  /*0600*/  FFMA R8, -R4, R9, R7 ;  /* 0x0000000904087223 */ /* 0x000fc80000000107 */
[----:B------:R-:W-:-:S04]  /*0610*/  FFMA R8, R2, R8, R9 ;  /* 0x0000000802087223 */ /* 0x000fc80000000009 */
[----:B------:R-:W-:-:S04]  /*0620*/  FFMA R9, -R4, R8, R7 ;  /* 0x0000000804097223 */ /* 0x000fc80000000107 */
[----:B------:R-:W-:-:S06]  /*0630*/  FFMA.RZ R9, R2, R9, R8 ;  /* 0x0000000902097223 */ /* 0x000fcc000000c008 */
[----:B------:R-:W1:Y:S02]  /*0640*/  FRND.TRUNC R9, R9 ;  /* 0x0000000900097307 */ /* 0x000e64000020d000 */
[----:B-1----:R-:W-:-:S05]  /*0650*/  FFMA R7, -R4, R9, R7 ;  /* 0x0000000904077223 */ /* 0x002fca0000000107 */
[----:B------:R-:W-:-:S13]  /*0660*/  ISETP.NE.AND P0, PT, R7, RZ, PT ;  /* 0x000000ff0700720c */ /* 0x000fda0003f05270 */
[----:B------:R-:W-:Y:S05]  /*0670*/  @P0 BRA P1, `(.L_x_12) ;  /* 0xfffffffc00cc0947 */ /* 0x000fea000083ffff */
.L_x_11:
[----:B------:R-:W-:Y:S05]  /*0680*/  BSYNC.RECONVERGENT B1 ;  /* 0x0000000000017941 */ /* 0x000fea0003800200 */
.L_x_10:
[----:B------:R-:W-:-:S04]  /*0690*/  FMUL R7, R7, 1.1920928955078125e-07 ;  /* 0x3400000007077820 */ /* 0x000fc80000400000 */
[----:B------:R-:W-:-:S07]  /*06a0*/  FMUL R7, R10, R7 ;  /* 0x000000070a077220 */ /* 0x000fce0000400000 */
.L_x_6:
[----:B------:R-:W-:Y:S05]  /*06b0*/  BSYNC.RECONVERGENT B0 ;  /* 0x0000000000007941 */ /* 0x000fea0003800200 */
.L_x_5:
[----:B------:R-:W1:Y:S01]  /*06c0*/  LDC.64 R2, c[0x0][0x380] ;  /* 0x0000e000ff027b82 */ /* 0x000e620000000a00 */
[C---:B------:R-:W-:Y:S02]  /*06d0*/  FSETP.NAN.AND P0, PT, |R7|.reuse, |R7|, PT ;  /* 0x400000070700720b */ /* 0x040fe40003f08200 */
[----:B0-----:R-:W-:-:S04]  /*06e0*/  LOP3.LUT R4, R7, 0x80000000, R5, 0xb8, !PT ;  /* 0x8000000007047812 */ /* 0x001fc800078eb805 */
[----:B------:R-:W-:Y:S01]  /*06f0*/  FSEL R7, R7, R4, P0 ;  /* 0x0000000407077208 */ /* 0x000fe20000000000 */
[----:B-1----:R-:W-:-:S05]  /*0700*/  IMAD.WIDE.U32 R2, R0, 0x4, R2 ;  /* 0x0000000400027825 */ /* 0x002fca00078e0002 */
[----:B------:R-:W-:Y:S01]  /*0710*/  STG.E desc[UR6][R2.64], R7 ;  /* 0x0000000702007986 */ /* 0x000fe2000c101906 */
[----:B------:R-:W-:Y:S05]  /*0720*/  EXIT ;  /* 0x000000000000794d */ /* 0x000fea0003800000 */
.L_x_13:
        /* <DEDUP_REMOVED lines=13> */
.L_x_63:


//--------------------- .text.default_function_kernel_9 --------------------------
	.section	.text.default_function_kernel_9,"ax",@progbits
	.align	128
        .global         default_function_kernel_9
        .type           default_function_kernel_9,@function
        .size           default_function_kernel_9,(.L_x_64 - default_function_kernel_9)
        .other          default_function_kernel_9,@"STO_CUDA_ENTRY STV_DEFAULT"
default_function_kernel_9:
.text.default_function_kernel_9:
        /* <DEDUP_REMOVED lines=40> */
[----:B-1----:R-:W-:-:S05]  /*0280*/  FADD R7, R0, -R7 ;  /* 0x8000000700077221 */ /* 0x002fca0000000000 */
[----:B------:R-:W-:Y:S01]  /*0290*/  STG.E desc[UR6][R2.64], R7 ;  /* 0x0000000702007986 */ /* 0x000fe2000c101906 */
[----:B------:R-:W-:Y:S05]  /*02a0*/  EXIT ;  /* 0x000000000000794d */ /* 0x000fea0003800000 */
.L_x_14:
        /* <DEDUP_REMOVED lines=13> */
.L_x_64:


//--------------------- .text.default_function_kernel_2 --------------------------
	.section	.text.default_function_kernel_2,"ax",@progbits
	.align	128
        .global         default_function_kernel_2
        .type           default_function_kernel_2,@function
        .size           default_function_kernel_2,(.L_x_65 - default_function_kernel_2)
        .other          default_function_kernel_2,@"STO_CUDA_ENTRY STV_DEFAULT"
default_function_kernel_2:
.text.default_function_kernel_2:
        /* <DEDUP_REMOVED lines=36> */
[C---:B------:R-:W-:Y:S01]  /*0240*/  FADD R7, |R5|.reuse, -RZ ;  /* 0x800000ff05077221 */ /* 0x040fe20000000200 */
[----:B------:R-:W-:-:S13]  /*0250*/  FSETP.GEU.AND P0, PT, |R5|, |R2|, PT ;  /* 0x400000020500720b */ /* 0x000fda0003f0e200 */
        /* <DEDUP_REMOVED lines=20> */
[----:B------:R-:W-:-:S04]  /*03a0*/  @!P1 FADD R3, R3, -1 ;  /* 0xbf80000003039421 */ /* 0x000fc80000000000 */
[----:B------:R-:W-:Y:S01]  /*03b0*/  @P0 IMAD.MOV.U32 R4, RZ, RZ, R3 ;  /* 0x000000ffff040224 */ /* 0x000fe200078e0003 */
        /* <DEDUP_REMOVED lines=9> */
.L_x_19:
[----:B------:R-:W-:Y:S05]  /*0450*/  BSYNC.RECONVERGENT B1 ;  /* 0x0000000000017941 */ /* 0x000fea0003800200 */
.L_x_18:
[----:B------:R-:W-:Y:S01]  /*0460*/  FFMA R7, -|R2|, R4, R7 ;  /* 0x0000000402077223 */ /* 0x000fe20000000307 */
[----:B------:R-:W-:Y:S06]  /*0470*/  BRA `(.L_x_16) ;  /* 0x0000000000807947 */ /* 0x000fec0003800000 */
.L_x_17:
[----:B------:R-:W-:Y:S01]  /*0480*/  LOP3.LUT R6, R4, 0xff800000, RZ, 0xc0, !PT ;  /* 0xff80000004067812 */ /* 0x000fe200078ec0ff */
[----:B------:R-:W-:Y:S01]  /*0490*/  BSSY.RECONVERGENT B1, `(.L_x_20) ;  /* 0x000001c000017945 */ /* 0x000fe20003800200 */
[C---:B------:R-:W-:Y:S02]  /*04a0*/  ISETP.GT.U32.AND P0, PT, R7.reuse, 0x7f7fffff, PT ;  /* 0x7f7fffff0700780c */ /* 0x040fe40003f04070 */
[C---:B------:R-:W-:Y:S02]  /*04b0*/  IADD3 R3, PT, PT, R7.reuse, -R6, RZ ;  /* 0x8000000607037210 */ /* 0x040fe40007ffe0ff */
[----:B------:R-:W-:Y:S02]  /*04c0*/  LOP3.LUT R7, R7, 0x7fffff, RZ, 0xc0, !PT ;  /* 0x007fffff07077812 */ /* 0x000fe400078ec0ff */
[----:B------:R-:W-:Y:S02]  /*04d0*/  LOP3.LUT R3, R3, 0xff800000, RZ, 0xc0, !PT ;  /* 0xff80000003037812 */ /* 0x000fe400078ec0ff */
[----:B------:R-:W-:-:S02]  /*04e0*/  FSETP.GT.AND P2, PT, |R2|, RZ, PT ;  /* 0x000000ff0200720b */ /* 0x000fc40003f44200 */
[----:B------:R-:W-:Y:S01]  /*04f0*/  FSEL R6, R6, +QNAN , !P0 ;  /* 0x7fffffff06067808 */ /* 0x000fe20004000000 */
[----:B------:R-:W-:Y:S01]  /*0500*/  VIADD R3, R3, 0xb800000 ;  /* 0x0b80000003037836 */ /* 0x000fe20000000000 */
[----:B------:R-:W-:Y:S02]  /*0510*/  LOP3.LUT R7, R7, 0x3f800000, RZ, 0xfc, !PT ;  /* 0x3f80000007077812 */ /* 0x000fe400078efcff */
[----:B------:R-:W-:Y:S02]  /*0520*/  FSEL R10, R6, +QNAN , P2 ;  /* 0x7fffffff060a7808 */ /* 0x000fe40001000000 */
[----:B------:R-:W-:-:S13]  /*0530*/  ISETP.NE.AND P1, PT, R3, RZ, PT ;  /* 0x000000ff0300720c */ /* 0x000fda0003f25270 */
[----:B------:R-:W-:Y:S05]  /*0540*/  @!P1 BRA `(.L_x_21) ;  /* 0x0000000000409947 */ /* 0x000fea0003800000 */
[----:B------:R-:W-:-:S04]  /*0550*/  LOP3.LUT R4, R4, 0x7fffff, RZ, 0xc0, !PT ;  /* 0x007fffff04047812 */ /* 0x000fc800078ec0ff */
[----:B------:R-:W-:-:S04]  /*0560*/  LOP3.LUT R4, R4, 0x3f800000, RZ, 0xfc, !PT ;  /* 0x3f80000004047812 */ /* 0x000fc800078efcff */
[----:B------:R0:W1:Y:S03]  /*0570*/  MUFU.RCP R2, R4 ;  /* 0x0000000400027308 */ /* 0x0000660000001000 */
.L_x_22:
        /* <DEDUP_REMOVED lines=13> */
.L_x_21:
[----:B------:R-:W-:Y:S05]  /*0650*/  BSYNC.RECONVERGENT B1 ;  /* 0x0000000000017941 */ /* 0x000fea0003800200 */
.L_x_20:
[----:B------:R-:W-:-:S04]  /*0660*/  FMUL R7, R7, 1.1920928955078125e-07 ;  /* 0x3400000007077820 */ /* 0x000fc80000400000 */
[----:B------:R-:W-:-:S07]  /*0670*/  FMUL R7, R10, R7 ;  /* 0x000000070a077220 */ /* 0x000fce0000400000 */
.L_x_16:
[----:B------:R-:W-:Y:S05]  /*0680*/  BSYNC.RECONVERGENT B0 ;  /* 0x0000000000007941 */ /* 0x000fea0003800200 */
.L_x_15:
[----:B------:R-:W1:Y:S01]  /*0690*/  LDC.64 R2, c[0x0][0x380] ;  /* 0x0000e000ff027b82 */ /* 0x000e620000000a00 */
[C---:B------:R-:W-:Y:S02]  /*06a0*/  FSETP.NAN.AND P0, PT, |R7|.reuse, |R7|, PT ;  /* 0x400000070700720b */ /* 0x040fe40003f08200 */
[----:B0-----:R-:W-:-:S04]  /*06b0*/  LOP3.LUT R4, R7, 0x80000000, R5, 0xb8, !PT ;  /* 0x8000000007047812 */ /* 0x001fc800078eb805 */
[----:B------:R-:W-:Y:S01]  /*06c0*/  FSEL R7, R7, R4, P0 ;  /* 0x0000000407077208 */ /* 0x000fe20000000000 */
[----:B-1----:R-:W-:-:S05]  /*06d0*/  IMAD.WIDE.U32 R2, R0, 0x4, R2 ;  /* 0x0000000400027825 */ /* 0x002fca00078e0002 */
[----:B------:R-:W-:Y:S01]  /*06e0*/  STG.E desc[UR6][R2.64], R7 ;  /* 0x0000000702007986 */ /* 0x000fe2000c101906 */
[----:B------:R-:W-:Y:S05]  /*06f0*/  EXIT ;  /* 0x000000000000794d */ /* 0x000fea0003800000 */
.L_x_23:
        /* <DEDUP_REMOVED lines=16> */
.L_x_65:


//--------------------- .text.default_function_kernel_6 --------------------------
	.section	.text.default_function_kernel_6,"ax",@progbits
	.align	128
        .global         default_function_kernel_6
        .type           default_function_kernel_6,@function
        .size           default_function_kernel_6,(.L_x_66 - default_function_kernel_6)
        .other          default_function_kernel_6,@"STO_CUDA_ENTRY STV_DEFAULT"
default_function_kernel_6:
.text.default_function_kernel_6:
        /* <DEDUP_REMOVED lines=102> */
.L_x_24:
        /* <DEDUP_REMOVED lines=10> */
.L_x_66:


//--------------------- .text.default_function_kernel_10 --------------------------
	.section	.text.default_function_kernel_10,"ax",@progbits
	.align	128
        .global         default_function_kernel_10
        .type           default_function_kernel_10,@function
        .size           default_function_kernel_10,(.L_x_56 - default_function_kernel_10)
        .other          default_function_kernel_10,@"STO_CUDA_ENTRY STV_DEFAULT"
default_function_kernel_10:
.text.default_function_kernel_10:
        /* <DEDUP_REMOVED lines=9> */
[----:B------:R-:W-:Y:S01]  /*0090*/  IMAD.MOV.U32 R0, RZ, RZ, 0x3f000000 ;  /* 0x3f000000ff007424 */ /* 0x000fe200078e00ff */
[----:B------:R-:W-:Y:S01]  /*00a0*/  BSSY.RECONVERGENT B0, `(.L_x_25) ;  /* 0x0000028000007945 */ /* 0x000fe20003800200 */
[----:B0-----:R-:W-:Y:S02]  /*00b0*/  IMAD.MOV.U32 R5, RZ, RZ, 0x3d10ecef ;  /* 0x3d10ecefff057424 */ /* 0x001fe400078e00ff */
[C---:B--2---:R-:W-:Y:S01]  /*00c0*/  FFMA R0, |R3|.reuse, -R0, 0.5 ;  /* 0x3f00000003007423 */ /* 0x044fe20000000a00 */
[C---:B------:R-:W-:Y:S01]  /*00d0*/  FSETP.NEU.AND P1, PT, |R3|.reuse, 1, PT ;  /* 0x3f8000000300780b */ /* 0x040fe20003f2d200 */
[----:B------:R-:W-:Y:S01]  /*00e0*/  MUFU.RCP R4, R3 ;  /* 0x0000000300047308 */ /* 0x000fe20000001000 */
[----:B------:R-:W-:-:S07]  /*00f0*/  FSETP.GT.AND P0, PT, |R3|, 0.56000000238418579102, PT ;  /* 0x3f0f5c290300780b */ /* 0x000fce0003f04200 */
        /* <DEDUP_REMOVED lines=17> */
[----:B------:R-:W-:-:S04]  /*0210*/  IMAD.MOV.U32 R5, RZ, RZ, 0x3fd774eb ;  /* 0x3fd774ebff057424 */ /* 0x000fc800078e00ff */
[----:B------:R-:W-:-:S05]  /*0220*/  FSEL R0, R6, -R6, P0 ;  /* 0x8000000606007208 */ /* 0x000fca0000000000 */
[----:B------:R-:W-:Y:S01]  /*0230*/  @!P1 FFMA R6, R5, 0.93318945169448852539, R0 ;  /* 0x3f6ee58105069823 */ /* 0x000fe20000000000 */
[----:B------:R-:W-:-:S03]  /*0240*/  FFMA R5, -R3, R4, 1 ;  /* 0x3f80000003057423 */ /* 0x000fc60000000104 */
[----:B------:R-:W-:Y:S01]  /*0250*/  @P0 FADD R6, R6, R6 ;  /* 0x0000000606060221 */ /* 0x000fe20000000000 */
[----:B------:R-:W-:-:S03]  /*0260*/  FFMA R5, R4, R5, R4 ;  /* 0x0000000504057223 */ /* 0x000fc60000000004 */
[----:B------:R-:W-:-:S04]  /*0270*/  FADD R6, R3, R6 ;  /* 0x0000000603067221 */ /* 0x000fc80000000000 */
[----:B------:R-:W-:-:S06]  /*0280*/  FMUL.RZ R0, R6, 0.15915493667125701904 ;  /* 0x3e22f98306007820 */ /* 0x000fcc000040c000 */
[----:B------:R-:W0:Y:S08]  /*0290*/  MUFU.SIN R0, R0 ;  /* 0x0000000000007308 */ /* 0x000e300000000400 */
[----:B0-----:R-:W0:Y:S01]  /*02a0*/  FCHK P0, R0, R3 ;  /* 0x0000000300007302 */ /* 0x001e220000000000 */
[----:B------:R-:W-:-:S04]  /*02b0*/  FFMA R4, R0, R5, RZ ;  /* 0x0000000500047223 */ /* 0x000fc800000000ff */
[----:B------:R-:W-:-:S04]  /*02c0*/  FFMA R6, -R3, R4, R0 ;  /* 0x0000000403067223 */ /* 0x000fc80000000100 */
[----:B------:R-:W-:Y:S01]  /*02d0*/  FFMA R7, R5, R6, R4 ;  /* 0x0000000605077223 */ /* 0x000fe20000000004 */
[----:B0-----:R-:W-:Y:S06]  /*02e0*/  @!P0 BRA `(.L_x_26) ;  /* 0x00000000000c8947 */ /* 0x001fec0003800000 */
[----:B------:R-:W-:-:S07]  /*02f0*/  MOV R11, 0x310 ;  /* 0x00000310000b7802 */ /* 0x000fce0000000f00 */
[----:B------:R-:W-:Y:S05]  /*0300*/  CALL.REL.NOINC `($__internal_0_$__cuda_sm3x_div_rn_noftz_f32_slowpath) ;  /* 0x0000000000187944 */ /* 0x000fea0003c00000 */
[----:B------:R-:W-:-:S07]  /*0310*/  IMAD.MOV.U32 R7, RZ, RZ, R3 ;  /* 0x000000ffff077224 */ /* 0x000fce00078e0003 */
.L_x_26:
[----:B------:R-:W-:Y:S05]  /*0320*/  BSYNC.RECONVERGENT B0 ;  /* 0x0000000000007941 */ /* 0x000fea0003800200 */
.L_x_25:
[----:B------:R-:W0:Y:S02]  /*0330*/  LDC.64 R4, c[0x0][0x380] ;  /* 0x0000e000ff047b82 */ /* 0x000e240000000a00 */
[----:B0-----:R-:W-:-:S05]  /*0340*/  IMAD.WIDE.U32 R2, R2, 0x4, R4 ;  /* 0x0000000402027825 */ /* 0x001fca00078e0004 */
[----:B------:R-:W-:Y:S01]  /*0350*/  STG.E desc[UR6][R2.64], R7 ;  /* 0x0000000702007986 */ /* 0x000fe2000c101906 */
[----:B------:R-:W-:Y:S05]  /*0360*/  EXIT ;  /* 0x000000000000794d */ /* 0x000fea0003800000 */
        .weak           $__internal_0_$__cuda_sm3x_div_rn_noftz_f32_slowpath
        .type           $__internal_0_$__cuda_sm3x_div_rn_noftz_f32_slowpath,@function
        .size           $__internal_0_$__cuda_sm3x_div_rn_noftz_f32_slowpath,(.L_x_56 - $__internal_0_$__cuda_sm3x_div_rn_noftz_f32_slowpath)
$__internal_0_$__cuda_sm3x_div_rn_noftz_f32_slowpath:
[--C-:B------:R-:W-:Y:S01]  /*0370*/  SHF.R.U32.HI R5, RZ, 0x17, R3.reuse ;  /* 0x00000017ff057819 */ /* 0x100fe20000011603 */
[----:B------:R-:W-:Y:S01]  /*0380*/  BSSY.RECONVERGENT B1, `(.L_x_27) ;  /* 0x0000064000017945 */ /* 0x000fe20003800200 */
[--C-:B------:R-:W-:Y:S01]  /*0390*/  SHF.R.U32.HI R4, RZ, 0x17, R0.reuse ;  /* 0x00000017ff047819 */ /* 0x100fe20000011600 */
[----:B------:R-:W-:Y:S01]  /*03a0*/  IMAD.MOV.U32 R6, RZ, RZ, R0 ;  /* 0x000000ffff067224 */ /* 0x000fe200078e0000 */
[----:B------:R-:W-:Y:S01]  /*03b0*/  LOP3.LUT R5, R5, 0xff, RZ, 0xc0, !PT ;  /* 0x000000ff05057812 */ /* 0x000fe200078ec0ff */
[----:B------:R-:W-:Y:S01]  /*03c0*/  IMAD.MOV.U32 R7, RZ, RZ, R3 ;  /* 0x000000ffff077224 */ /* 0x000fe200078e0003 */
[----:B------:R-:W-:-:S03]  /*03d0*/  LOP3.LUT R4, R4, 0xff, RZ, 0xc0, !PT ;  /* 0x000000ff04047812 */ /* 0x000fc600078ec0ff */
[----:B------:R-:W-:Y:S01]  /*03e0*/  VIADD R10, R5, 0xffffffff ;  /* 0xffffffff050a7836 */ /* 0x000fe20000000000 */
[----:B------:R-:W-:-:S04]  /*03f0*/  IADD3 R9, PT, PT, R4, -0x1, RZ ;  /* 0xffffffff04097810 */ /* 0x000fc80007ffe0ff */
[----:B------:R-:W-:-:S04]  /*0400*/  ISETP.GT.U32.AND P0, PT, R10, 0xfd, PT ;  /* 0x000000fd0a00780c */ /* 0x000fc80003f04070 */
[----:B------:R-:W-:-:S13]  /*0410*/  ISETP.GT.U32.OR P0, PT, R9, 0xfd, P0 ;  /* 0x000000fd0900780c */ /* 0x000fda0000704470 */
[----:B------:R-:W-:Y:S01]  /*0420*/  @!P0 IMAD.MOV.U32 R8, RZ, RZ, RZ ;  /* 0x000000ffff088224 */ /* 0x000fe200078e00ff */
[----:B------:R-:W-:Y:S06]  /*0430*/  @!P0 BRA `(.L_x_28) ;  /* 0x00000000005c8947 */ /* 0x000fec0003800000 */
[----:B------:R-:W-:Y:S02]  /*0440*/  FSETP.GTU.FTZ.AND P0, PT, |R0|, +INF , PT ;  /* 0x7f8000000000780b */ /* 0x000fe40003f1c200 */
[----:B------:R-:W-:-:S04]  /*0450*/  FSETP.GTU.FTZ.AND P1, PT, |R3|, +INF , PT ;  /* 0x7f8000000300780b */ /* 0x000fc80003f3c200 */
[----:B------:R-:W-:-:S13]  /*0460*/  PLOP3.LUT P0, PT, P0, P1, PT, 0xf8, 0x8f ;  /* 0x00000000008f781c */ /* 0x000fda0000703f70 */
[----:B------:R-:W-:Y:S05]  /*0470*/  @P0 BRA `(.L_x_29) ;  /* 0x00000004004c0947 */ /* 0x000fea0003800000 */
[----:B------:R-:W-:-:S13]  /*0480*/  LOP3.LUT P0, RZ, R7, 0x7fffffff, R6, 0xc8, !PT ;  /* 0x7fffffff07ff7812 */ /* 0x000fda000780c806 */
[----:B------:R-:W-:Y:S05]  /*0490*/  @!P0 BRA `(.L_x_30) ;  /* 0x00000004003c8947 */ /* 0x000fea0003800000 */
[C---:B------:R-:W-:Y:S02]  /*04a0*/  FSETP.NEU.FTZ.AND P2, PT, |R0|.reuse, +INF , PT ;  /* 0x7f8000000000780b */ /* 0x040fe40003f5d200 */
[----:B------:R-:W-:Y:S02]  /*04b0*/  FSETP.NEU.FTZ.AND P1, PT, |R3|, +INF , PT ;  /* 0x7f8000000300780b */ /* 0x000fe40003f3d200 */
[----:B------:R-:W-:-:S11]  /*04c0*/  FSETP.NEU.FTZ.AND P0, PT, |R0|, +INF , PT ;  /* 0x7f8000000000780b */ /* 0x000fd60003f1d200 */
[----:B------:R-:W-:Y:S05]  /*04d0*/  @!P1 BRA !P2, `(.L_x_30) ;  /* 0x00000004002c9947 */ /* 0x000fea0005000000 */
[----:B------:R-:W-:-:S04]  /*04e0*/  LOP3.LUT P2, RZ, R6, 0x7fffffff, RZ, 0xc0, !PT ;  /* 0x7fffffff06ff7812 */ /* 0x000fc8000784c0ff */
[----:B------:R-:W-:-:S13]  /*04f0*/  PLOP3.LUT P1, PT, P1, P2, PT, 0x2f, 0xf2 ;  /* 0x0000000000f2781c */ /* 0x000fda0000f24577 */
[----:B------:R-:W-:Y:S05]  /*0500*/  @P1 BRA `(.L_x_31) ;  /* 0x0000000400181947 */ /* 0x000fea0003800000 */
[----:B------:R-:W-:-:S04]  /*0510*/  LOP3.LUT P1, RZ, R7, 0x7fffffff, RZ, 0xc0, !PT ;  /* 0x7fffffff07ff7812 */ /* 0x000fc8000782c0ff */
[----:B------:R-:W-:-:S13]  /*0520*/  PLOP3.LUT P0, PT, P0, P1, PT, 0x2f, 0xf2 ;  /* 0x0000000000f2781c */ /* 0x000fda0000702577 */
[----:B------:R-:W-:Y:S05]  /*0530*/  @P0 BRA `(.L_x_32) ;  /* 0x0000000400000947 */ /* 0x000fea0003800000 */
[----:B------:R-:W-:Y:S02]  /*0540*/  ISETP.GE.AND P0, PT, R9, RZ, PT ;  /* 0x000000ff0900720c */ /* 0x000fe40003f06270 */
[----:B------:R-:W-:-:S11]  /*0550*/  ISETP.GE.AND P1, PT, R10, RZ, PT ;  /* 0x000000ff0a00720c */ /* 0x000fd60003f26270 */
[----:B------:R-:W-:Y:S01]  /*0560*/  @P0 IMAD.MOV.U32 R8, RZ, RZ, RZ ;  /* 0x000000ffff080224 */ /* 0x000fe200078e00ff */
[----:B------:R-:W-:Y:S01]  /*0570*/  @!P0 MOV R8, 0xffffffc0 ;  /* 0xffffffc000088802 */ /* 0x000fe20000000f00 */
[----:B------:R-:W-:Y:S01]  /*0580*/  @!P0 FFMA R6, R0, 1.84467440737095516160e+19, RZ ;  /* 0x5f80000000068823 */ /* 0x000fe200000000ff */
[----:B------:R-:W-:-:S03]  /*0590*/  @!P1 FFMA R7, R3, 1.84467440737095516160e+19, RZ ;  /* 0x5f80000003079823 */ /* 0x000fc600000000ff */
[----:B------:R-:W-:-:S07]  /*05a0*/  @!P1 VIADD R8, R8, 0x40 ;  /* 0x0000004008089836 */ /* 0x000fce0000000000 */
.L_x_28:
[----:B------:R-:W-:Y:S01]  /*05b0*/  LEA R0, R5, 0xc0800000, 0x17 ;  /* 0xc080000005007811 */ /* 0x000fe200078eb8ff */
[----:B------:R-:W-:Y:S01]  /*05c0*/  VIADD R4, R4, 0xffffff81 ;  /* 0xffffff8104047836 */ /* 0x000fe20000000000 */
[----:B------:R-:W-:Y:S03]  /*05d0*/  BSSY.RECONVERGENT B2, `(.L_x_33) ;  /* 0x0000035000027945 */ /* 0x000fe60003800200 */
[----:B------:R-:W-:Y:S01]  /*05e0*/  IMAD.IADD R7, R7, 0x1, -R0 ;  /* 0x0000000107077824 */ /* 0x000fe200078e0a00 */
[C---:B------:R-:W-:Y:S01]  /*05f0*/  IADD3 R5, PT, PT, R4.reuse, 0x7f, -R5 ;  /* 0x0000007f04057810 */ /* 0x040fe20007ffe805 */
[----:B------:R-:W-:Y:S02]  /*0600*/  IMAD R0, R4, -0x800000, R6 ;  /* 0xff80000004007824 */ /* 0x000fe400078e0206 */
[----:B------:R-:W0:Y:S01]  /*0610*/  MUFU.RCP R3, R7 ;  /* 0x0000000700037308 */ /* 0x000e220000001000 */
[----:B------:R-:W-:Y:S01]  /*0620*/  FADD.FTZ R9, -R7, -RZ ;  /* 0x800000ff07097221 */ /* 0x000fe20000010100 */
[----:B------:R-:W-:-:S03]  /*0630*/  IMAD.IADD R5, R5, 0x1, R8 ;  /* 0x0000000105057824 */ /* 0x000fc600078e0208 */
[----:B0-----:R-:W-:-:S04]  /*0640*/  FFMA R10, R3, R9, 1 ;  /* 0x3f800000030a7423 */ /* 0x001fc80000000009 */
[----:B------:R-:W-:-:S04]  /*0650*/  FFMA R10, R3, R10, R3 ;  /* 0x0000000a030a7223 */ /* 0x000fc80000000003 */
[----:B------:R-:W-:-:S04]  /*0660*/  FFMA R3, R0, R10, RZ ;  /* 0x0000000a00037223 */ /* 0x000fc800000000ff */
[----:B------:R-:W-:-:S04]  /*0670*/  FFMA R6, R9, R3, R0 ;  /* 0x0000000309067223 */ /* 0x000fc80000000000 */
[----:B------:R-:W-:-:S04]  /*0680*/  FFMA R13, R10, R6, R3 ;  /* 0x000000060a0d7223 */ /* 0x000fc80000000003 */
[----:B------:R-:W-:-:S04]  /*0690*/  FFMA R6, R9, R13, R0 ;  /* 0x0000000d09067223 */ /* 0x000fc80000000000 */
[----:B------:R-:W-:-:S05]  /*06a0*/  FFMA R3, R10, R6, R13 ;  /* 0x000000060a037223 */ /* 0x000fca000000000d */
[----:B------:R-:W-:-:S04]  /*06b0*/  SHF.R.U32.HI R0, RZ, 0x17, R3 ;  /* 0x00000017ff007819 */ /* 0x000fc80000011603 */
[----:B------:R-:W-:-:S04]  /*06c0*/  LOP3.LUT R0, R0, 0xff, RZ, 0xc0, !PT ;  /* 0x000000ff00007812 */ /* 0x000fc800078ec0ff */
[----:B------:R-:W-:-:S05]  /*06d0*/  IADD3 R8, PT, PT, R0, R5, RZ ;  /* 0x0000000500087210 */ /* 0x000fca0007ffe0ff */
[----:B------:R-:W-:-:S05]  /*06e0*/  VIADD R0, R8, 0xffffffff ;  /* 0xffffffff08007836 */ /* 0x000fca0000000000 */
[----:B------:R-:W-:-:S13]  /*06f0*/  ISETP.GE.U32.AND P0, PT, R0, 0xfe, PT ;  /* 0x000000fe0000780c */ /* 0x000fda0003f06070 */
[----:B------:R-:W-:Y:S05]  /*0700*/  @!P0 BRA `(.L_x_34) ;  /* 0x0000000000808947 */ /* 0x000fea0003800000 */
[----:B------:R-:W-:-:S13]  /*0710*/  ISETP.GT.AND P0, PT, R8, 0xfe, PT ;  /* 0x000000fe0800780c */ /* 0x000fda0003f04270 */
[----:B------:R-:W-:Y:S05]  /*0720*/  @P0 BRA `(.L_x_35) ;  /* 0x00000000006c0947 */ /* 0x000fea0003800000 */
[----:B------:R-:W-:-:S13]  /*0730*/  ISETP.GE.AND P0, PT, R8, 0x1, PT ;  /* 0x000000010800780c */ /* 0x000fda0003f06270 */
[----:B------:R-:W-:Y:S05]  /*0740*/  @P0 BRA `(.L_x_36) ;  /* 0x0000000000740947 */ /* 0x000fea0003800000 */
[----:B------:R-:W-:Y:S02]  /*0750*/  ISETP.GE.AND P0, PT, R8, -0x18, PT ;  /* 0xffffffe80800780c */ /* 0x000fe40003f06270 */
[----:B------:R-:W-:-:S11]  /*0760*/  LOP3.LUT R3, R3, 0x80000000, RZ, 0xc0, !PT ;  /* 0x8000000003037812 */ /* 0x000fd600078ec0ff */
[----:B------:R-:W-:Y:S05]  /*0770*/  @!P0 BRA `(.L_x_36) ;  /* 0x0000000000688947 */ /* 0x000fea0003800000 */
[-CC-:B------:R-:W-:Y:S01]  /*0780*/  FFMA.RZ R0, R10, R6.reuse, R13.reuse ;  /* 0x000000060a007223 */ /* 0x180fe2000000c00d */
[----:B------:R-:W-:Y:S02]  /*0790*/  VIADD R7, R8, 0x20 ;  /* 0x0000002008077836 */ /* 0x000fe40000000000 */
[-CC-:B------:R-:W-:Y:S01]  /*07a0*/  FFMA.RM R5, R10, R6.reuse, R13.reuse ;  /* 0x000000060a057223 */ /* 0x180fe2000000400d */
[----:B------:R-:W-:Y:S02]  /*07b0*/  ISETP.NE.AND P2, PT, R8, RZ, PT ;  /* 0x000000ff0800720c */ /* 0x000fe40003f45270 */
[----:B------:R-:W-:Y:S01]  /*07c0*/  LOP3.LUT R4, R0, 0x7fffff, RZ, 0xc0, !PT ;  /* 0x007fffff00047812 */ /* 0x000fe200078ec0ff */
[----:B------:R-:W-:Y:S01]  /*07d0*/  FFMA.RP R0, R10, R6, R13 ;  /* 0x000000060a007223 */ /* 0x000fe2000000800d */
[----:B------:R-:W-:Y:S01]  /*07e0*/  IMAD.MOV R6, RZ, RZ, -R8 ;  /* 0x000000ffff067224 */ /* 0x000fe200078e0a08 */
[----:B------:R-:W-:Y:S02]  /*07f0*/  ISETP.NE.AND P1, PT, R8, RZ, PT ;  /* 0x000000ff0800720c */ /* 0x000fe40003f25270 */
[----:B------:R-:W-:-:S02]  /*0800*/  LOP3.LUT R4, R4, 0x800000, RZ, 0xfc, !PT ;  /* 0x0080000004047812 */ /* 0x000fc400078efcff */
[----:B------:R-:W-:Y:S02]  /*0810*/  FSETP.NEU.FTZ.AND P0, PT, R0, R5, PT ;  /* 0x000000050000720b */ /* 0x000fe40003f1d000 */
[----:B------:R-:W-:Y:S02]  /*0820*/  SHF.L.U32 R7, R4, R7, RZ ;  /* 0x0000000704077219 */ /* 0x000fe400000006ff */
[----:B------:R-:W-:Y:S02]  /*0830*/  SEL R5, R6, RZ, P2 ;  /* 0x000000ff06057207 */ /* 0x000fe40001000000 */
[----:B------:R-:W-:Y:S02]  /*0840*/  ISETP.NE.AND P1, PT, R7, RZ, P1 ;  /* 0x000000ff0700720c */ /* 0x000fe40000f25270 */
[----:B------:R-:W-:Y:S02]  /*0850*/  SHF.R.U32.HI R5, RZ, R5, R4 ;  /* 0x00000005ff057219 */ /* 0x000fe40000011604 */
[----:B------:R-:W-:-:S02]  /*0860*/  PLOP3.LUT P0, PT, P0, P1, PT, 0xf8, 0x8f ;  /* 0x00000000008f781c */ /* 0x000fc40000703f70 */
[----:B------:R-:W-:Y:S02]  /*0870*/  SHF.R.U32.HI R7, RZ, 0x1, R5 ;  /* 0x00000001ff077819 */ /* 0x000fe40000011605 */
[----:B------:R-:W-:-:S04]  /*0880*/  SEL R0, RZ, 0x1, !P0 ;  /* 0x00000001ff007807 */ /* 0x000fc80004000000 */
[----:B------:R-:W-:-:S04]  /*0890*/  LOP3.LUT R0, R0, 0x1, R7, 0xf8, !PT ;  /* 0x0000000100007812 */ /* 0x000fc800078ef807 */
[----:B------:R-:W-:-:S05]  /*08a0*/  LOP3.LUT R0, R0, R5, RZ, 0xc0, !PT ;  /* 0x0000000500007212 */ /* 0x000fca00078ec0ff */
[----:B------:R-:W-:-:S05]  /*08b0*/  IMAD.IADD R0, R7, 0x1, R0 ;  /* 0x0000000107007824 */ /* 0x000fca00078e0200 */
[----:B------:R-:W-:Y:S01]  /*08c0*/  LOP3.LUT R3, R0, R3, RZ, 0xfc, !PT ;  /* 0x0000000300037212 */ /* 0x000fe200078efcff */
[----:B------:R-:W-:Y:S06]  /*08d0*/  BRA `(.L_x_36) ;  /* 0x0000000000107947 */ /* 0x000fec0003800000 */
.L_x_35:
[----:B------:R-:W-:-:S04]  /*08e0*/  LOP3.LUT R3, R3, 0x80000000, RZ, 0xc0, !PT ;  /* 0x8000000003037812 */ /* 0x000fc800078ec0ff */
[----:B------:R-:W-:Y:S01]  /*08f0*/  LOP3.LUT R3, R3, 0x7f800000, RZ, 0xfc, !PT ;  /* 0x7f80000003037812 */ /* 0x000fe200078efcff */
[----:B------:R-:W-:Y:S06]  /*0900*/  BRA `(.L_x_36) ;  /* 0x0000000000047947 */ /* 0x000fec0003800000 */
.L_x_34:
[----:B------:R-:W-:-:S07]  /*0910*/  LEA R3, R5, R3, 0x17 ;  /* 0x0000000305037211 */ /* 0x000fce00078eb8ff */
.L_x_36:
[----:B------:R-:W-:Y:S05]  /*0920*/  BSYNC.RECONVERGENT B2 ;  /* 0x0000000000027941 */ /* 0x000fea0003800200 */
.L_x_33:
[----:B------:R-:W-:Y:S05]  /*0930*/  BRA `(.L_x_37) ;  /* 0x0000000000207947 */ /* 0x000fea0003800000 */
.L_x_32:
[----:B------:R-:W-:-:S04]  /*0940*/  LOP3.LUT R3, R7, 0x80000000, R6, 0x48, !PT ;  /* 0x8000000007037812 */ /* 0x000fc800078e4806 */
[----:B------:R-:W-:Y:S01]  /*0950*/  LOP3.LUT R3, R3, 0x7f800000, RZ, 0xfc, !PT ;  /* 0x7f80000003037812 */ /* 0x000fe200078efcff */
[----:B------:R-:W-:Y:S06]  /*0960*/  BRA `(.L_x_37) ;  /* 0x0000000000147947 */ /* 0x000fec0003800000 */
.L_x_31:
[----:B------:R-:W-:Y:S01]  /*0970*/  LOP3.LUT R3, R7, 0x80000000, R6, 0x48, !PT ;  /* 0x8000000007037812 */ /* 0x000fe200078e4806 */
[----:B------:R-:W-:Y:S06]  /*0980*/  BRA `(.L_x_37) ;  /* 0x00000000000c7947 */ /* 0x000fec0003800000 */
.L_x_30:
[----:B------:R-:W0:Y:S01]  /*0990*/  MUFU.RSQ R3, -QNAN ;  /* 0xffc0000000037908 */ /* 0x000e220000001400 */
[----:B------:R-:W-:Y:S05]  /*09a0*/  BRA `(.L_x_37) ;  /* 0x0000000000047947 */ /* 0x000fea0003800000 */
.L_x_29:
[----:B------:R-:W-:-:S07]  /*09b0*/  FADD.FTZ R3, R0, R3 ;  /* 0x0000000300037221 */ /* 0x000fce0000010000 */
.L_x_37:
[----:B------:R-:W-:Y:S05]  /*09c0*/  BSYNC.RECONVERGENT B1 ;  /* 0x0000000000017941 */ /* 0x000fea0003800200 */
.L_x_27:
[----:B------:R-:W-:Y:S02]  /*09d0*/  IMAD.MOV.U32 R4, RZ, RZ, R11 ;  /* 0x000000ffff047224 */ /* 0x000fe400078e000b */
[----:B------:R-:W-:-:S04]  /*09e0*/  IMAD.MOV.U32 R5, RZ, RZ, 0x0 ;  /* 0x00000000ff057424 */ /* 0x000fc800078e00ff */
[----:B0-----:R-:W-:Y:S05]  /*09f0*/  RET.REL.NODEC R4 `(default_function_kernel_10) ;  /* 0xfffffff404807950 */ /* 0x001fea0003c3ffff */
.L_x_38:
        /* <DEDUP_REMOVED lines=16> */
.L_x_56:


//--------------------- .text.default_function_kernel_4 --------------------------
	.section	.text.default_function_kernel_4,"ax",@progbits
	.align	128
        .global         default_function_kernel_4
        .type           default_function_kernel_4,@function
        .size           default_function_kernel_4,(.L_x_68 - default_function_kernel_4)
        .other          default_function_kernel_4,@"STO_CUDA_ENTRY STV_DEFAULT"
default_function_kernel_4:
.text.default_function_kernel_4:
        /* <DEDUP_REMOVED lines=10> */
[----:B------:R-:W-:-:S04]  /*00a0*/  MOV R8, 0x3e800000 ;  /* 0x3e80000000087802 */ /* 0x000fc80000000f00 */
        /* <DEDUP_REMOVED lines=58> */
[----:B------:R-:W-:Y:S01]  /*0450*/  @P1 FSETP.NEU.AND P2, PT, R5, RZ, PT ;  /* 0x000000ff0500120b */ /* 0x000fe20003f4d000 */
[----:B------:R-:W0:Y:S03]  /*0460*/  LDC.64 R2, c[0x0][0x380] ;  /* 0x0000e000ff027b82 */ /* 0x000e260000000a00 */
[----:B------:R-:W-:-:S05]  /*0470*/  @P1 FSEL R6, R6, -RZ, P2 ;  /* 0x800000ff06061208 */ /* 0x000fca0001000000 */
[----:B------:R-:W-:Y:S01]  /*0480*/  @P0 FADD R6, R6, 0.69314718246459960938 ;  /* 0x3f31721806060421 */ /* 0x000fe20000000000 */
[----:B------:R-:W-:-:S04]  /*0490*/  FSETP.NAN.AND P0, PT, |R4|, |R4|, PT ;  /* 0x400000040400720b */ /* 0x000fc80003f08200 */
[----:B------:R-:W-:-:S04]  /*04a0*/  LOP3.LUT R5, R6, 0x80000000, R4, 0xb8, !PT ;  /* 0x8000000006057812 */ /* 0x000fc800078eb804 */
[----:B------:R-:W-:-:S05]  /*04b0*/  FSEL R5, R5, R6, !P0 ;  /* 0x0000000605057208 */ /* 0x000fca0004000000 */
[----:B------:R-:W-:Y:S01]  /*04c0*/  FADD R5, R4, R5 ;  /* 0x0000000504057221 */ /* 0x000fe20000000000 */
[----:B0-----:R-:W-:-:S05]  /*04d0*/  IMAD.WIDE.U32 R2, R0, 0x4, R2 ;  /* 0x0000000400027825 */ /* 0x001fca00078e0002 */
[----:B------:R-:W-:Y:S01]  /*04e0*/  STG.E desc[UR6][R2.64], R5 ;  /* 0x0000000502007986 */ /* 0x000fe2000c101906 */
[----:B------:R-:W-:Y:S05]  /*04f0*/  EXIT ;  /* 0x000000000000794d */ /* 0x000fea0003800000 */
.L_x_39:
        /* <DEDUP_REMOVED lines=16> */
.L_x_68:


//--------------------- .text.default_function_kernel --------------------------
	.section	.text.default_function_kernel,"ax",@progbits
	.align	128
        .global         default_function_kernel
        .type           default_function_kernel,@function
        .size           default_function_kernel,(.L_x_69 - default_function_kernel)
        .other          default_function_kernel,@"STO_CUDA_ENTRY STV_DEFAULT"
default_function_kernel:
.text.default_function_kernel:
        /* <DEDUP_REMOVED lines=9> */
[----:B------:R-:W-:Y:S01]  /*0090*/  HFMA2 R8, -RZ, RZ, 1.625, 0 ;  /* 0x3e800000ff087431 */ /* 0x000fe200000001ff */
[----:B------:R-:W-:Y:S01]  /*00a0*/  MOV R9, 0x3d39bf78 ;  /* 0x3d39bf7800097802 */ /* 0x000fe20000000f00 */
[----:B--2---:R-:W-:-:S06]  /*00b0*/  FMUL.RZ R0, R2, 0.15915493667125701904 ;  /* 0x3e22f98302007820 */ /* 0x004fcc000040c000 */
[----:B------:R-:W0:Y:S02]  /*00c0*/  MUFU.COS R0, R0 ;  /* 0x0000000000007308 */ /* 0x000e240000000000 */
[----:B0-----:R-:W-:-:S06]  /*00d0*/  FADD R4, -|R0|, 1 ;  /* 0x3f80000000047421 */ /* 0x001fcc0000000300 */
[----:B------:R-:W0:Y:S02]  /*00e0*/  MUFU.RCP R4, R4 ;  /* 0x0000000400047308 */ /* 0x000e240000001000 */
[----:B0-----:R-:W-:-:S04]  /*00f0*/  FADD R7, R4, R4 ;  /* 0x0000000404077221 */ /* 0x001fc80000000000 */
[----:B------:R-:W-:-:S04]  /*0100*/  FMUL R7, |R0|, R7 ;  /* 0x0000000700077220 */ /* 0x000fc80000400200 */
        /* <DEDUP_REMOVED lines=18> */
[C---:B------:R-:W-:Y:S02]  /*0230*/  FFMA R9, R4.reuse, R3, -0.5 ;  /* 0xbf00000004097423 */ /* 0x040fe40000000003 */
[----:B------:R-:W0:Y:S02]  /*0240*/  LDC.64 R2, c[0x0][0x380] ;  /* 0x0000e000ff027b82 */ /* 0x000e240000000a00 */
[----:B------:R-:W-:-:S04]  /*0250*/  FMUL R9, R4, R9 ;  /* 0x0000000904097220 */ /* 0x000fc80000400000 */
[----:B------:R-:W-:Y:S01]  /*0260*/  FFMA R9, R4, R9, R4 ;  /* 0x0000000904097223 */ /* 0x000fe20000000004 */
[----:B------:R-:W-:-:S03]  /*0270*/  @P0 MOV R4, 0x7f800000 ;  /* 0x7f80000000040802 */ /* 0x000fc60000000f00 */
[----:B------:R-:W-:Y:S01]  /*0280*/  FFMA R6, R6, 0.69314718246459960938, R9 ;  /* 0x3f31721806067823 */ /* 0x000fe20000000009 */
[----:B------:R-:W-:Y:S02]  /*0290*/  HFMA2 R9, -RZ, RZ, 1.75, 0 ;  /* 0x3f000000ff097431 */ /* 0x000fe400000001ff */
[C---:B------:R-:W-:Y:S01]  /*02a0*/  @P1 FFMA R6, R7.reuse, R4, +INF ;  /* 0x7f80000007061423 */ /* 0x040fe20000000004 */
[----:B------:R-:W-:-:S04]  /*02b0*/  @P0 FSETP.NEU.AND P1, PT, R7, RZ, PT ;  /* 0x000000ff0700020b */ /* 0x000fc80003f2d000 */
[----:B------:R-:W-:Y:S02]  /*02c0*/  @P0 FSEL R6, R6, -RZ, P1 ;  /* 0x800000ff06060208 */ /* 0x000fe40000800000 */
[----:B------:R-:W-:Y:S01]  /*02d0*/  LOP3.LUT R7, R9, 0x80000000, R0, 0xb8, !PT ;  /* 0x8000000009077812 */ /* 0x000fe200078eb800 */
[----:B0-----:R-:W-:-:S04]  /*02e0*/  IMAD.WIDE.U32 R2, R5, 0x4, R2 ;  /* 0x0000000405027825 */ /* 0x001fc800078e0002 */
[----:B------:R-:W-:-:S05]  /*02f0*/  FMUL R7, R7, R6 ;  /* 0x0000000607077220 */ /* 0x000fca0000400000 */
[----:B------:R-:W-:Y:S01]  /*0300*/  STG.E desc[UR6][R2.64], R7 ;  /* 0x0000000702007986 */ /* 0x000fe2000c101906 */
[----:B------:R-:W-:Y:S05]  /*0310*/  EXIT ;  /* 0x000000000000794d */ /* 0x000fea0003800000 */
.L_x_40:
        /* <DEDUP_REMOVED lines=14> */
.L_x_69:


//--------------------- .text.default_function_kernel_7 --------------------------
	.section	.text.default_function_kernel_7,"ax",@progbits
	.align	128
        .global         default_function_kernel_7
        .type           default_function_kernel_7,@function
        .size           default_function_kernel_7,(.L_x_57 - default_function_kernel_7)
        .other          default_function_kernel_7,@"STO_CUDA_ENTRY STV_DEFAULT"
default_function_kernel_7:
.text.default_function_kernel_7:
        /* <DEDUP_REMOVED lines=9> */
[----:B------:R-:W-:Y:S01]  /*0090*/  IMAD.MOV.U32 R3, RZ, RZ, 0x3f000000 ;  /* 0x3f000000ff037424 */ /* 0x000fe200078e00ff */
[----:B------:R-:W-:Y:S01]  /*00a0*/  BSSY.RECONVERGENT B0, `(.L_x_41) ;  /* 0x000004d000007945 */ /* 0x000fe20003800200 */
[----:B------:R-:W-:Y:S02]  /*00b0*/  IMAD.MOV.U32 R9, RZ, RZ, 0x3e800000 ;  /* 0x3e800000ff097424 */ /* 0x000fe400078e00ff */
[----:B0-----:R-:W-:Y:S02]  /*00c0*/  IMAD.MOV.U32 R5, RZ, RZ, 0x3d10ecef ;  /* 0x3d10ecefff057424 */ /* 0x001fe400078e00ff */
        /* <DEDUP_REMOVED lines=34> */
[----:B------:R-:W-:Y:S01]  /*02f0*/  ISETP.GT.AND P2, PT, R4, -0x40800000, P1 ;  /* 0xbf8000000400780c */ /* 0x000fe20000f44270 */
[----:B------:R-:W-:-:S05]  /*0300*/  VIADD R6, R6, 0xc0c00000 ;  /* 0xc0c0000006067836 */ /* 0x000fca0000000000 */
[----:B------:R-:W-:-:S04]  /*0310*/  LOP3.LUT R7, R6, 0xff800000, RZ, 0xc0, !PT ;  /* 0xff80000006077812 */ /* 0x000fc800078ec0ff */
[----:B------:R-:W-:Y:S02]  /*0320*/  IADD3 R6, PT, PT, -R7, 0x40800000, RZ ;  /* 0x4080000007067810 */ /* 0x000fe40007ffe1ff */
[-C--:B------:R-:W-:Y:S02]  /*0330*/  IADD3 R0, PT, PT, R4, -R7.reuse, RZ ;  /* 0x8000000704007210 */ /* 0x080fe40007ffe0ff */
[----:B------:R-:W-:Y:S01]  /*0340*/  I2FP.F32.S32 R7, R7 ;  /* 0x0000000700077245 */ /* 0x000fe20000201400 */
[----:B------:R-:W-:Y:S01]  /*0350*/  FFMA R5, R6, R9, -1 ;  /* 0xbf80000006057423 */ /* 0x000fe20000000009 */
[----:B------:R-:W-:-:S03]  /*0360*/  IMAD.MOV.U32 R9, RZ, RZ, 0x3d39bf78 ;  /* 0x3d39bf78ff097424 */ /* 0x000fc600078e00ff */
        /* <DEDUP_REMOVED lines=12> */
[----:B------:R-:W-:-:S03]  /*0430*/  @P1 IMAD.MOV.U32 R5, RZ, RZ, 0x7f800000 ;  /* 0x7f800000ff051424 */ /* 0x000fc600078e00ff */
[----:B------:R-:W-:Y:S01]  /*0440*/  FFMA R0, R7, 0.69314718246459960938, R0 ;  /* 0x3f31721807007823 */ /* 0x000fe20000000000 */
[C---:B------:R-:W-:Y:S01]  /*0450*/  @P2 FFMA R0, R4.reuse, R5, +INF ;  /* 0x7f80000004002423 */ /* 0x040fe20000000005 */
[----:B------:R-:W-:Y:S02]  /*0460*/  @P1 FSETP.NEU.AND P2, PT, R4, RZ, PT ;  /* 0x000000ff0400120b */ /* 0x000fe40003f4d000 */
[----:B------:R-:W0:Y:S02]  /*0470*/  MUFU.RCP R4, R3 ;  /* 0x0000000300047308 */ /* 0x000e240000001000 */
[----:B------:R-:W-:-:S04]  /*0480*/  @P1 FSEL R0, R0, -RZ, P2 ;  /* 0x800000ff00001208 */ /* 0x000fc80001000000 */
[----:B------:R-:W-:-:S05]  /*0490*/  MOV R6, R0 ;  /* 0x0000000000067202 */ /* 0x000fca0000000f00 */
[----:B------:R-:W-:Y:S01]  /*04a0*/  @P0 FADD R6, R6, 0.69314718246459960938 ;  /* 0x3f31721806060421 */ /* 0x000fe20000000000 */
[----:B------:R-:W-:-:S04]  /*04b0*/  FSETP.NAN.AND P0, PT, |R3|, |R3|, PT ;  /* 0x400000030300720b */ /* 0x000fc80003f08200 */
[----:B------:R-:W-:Y:S01]  /*04c0*/  LOP3.LUT R0, R6, 0x80000000, R3, 0xb8, !PT ;  /* 0x8000000006007812 */ /* 0x000fe200078eb803 */
[----:B0-----:R-:W-:-:S03]  /*04d0*/  FFMA R5, -R3, R4, 1 ;  /* 0x3f80000003057423 */ /* 0x001fc60000000104 */
[----:B------:R-:W-:Y:S01]  /*04e0*/  FSEL R0, R0, R6, !P0 ;  /* 0x0000000600007208 */ /* 0x000fe20004000000 */
[----:B------:R-:W-:-:S03]  /*04f0*/  FFMA R5, R4, R5, R4 ;  /* 0x0000000504057223 */ /* 0x000fc60000000004 */
[----:B------:R-:W0:Y:S01]  /*0500*/  FCHK P0, R0, R3 ;  /* 0x0000000300007302 */ /* 0x000e220000000000 */
[----:B------:R-:W-:-:S04]  /*0510*/  FFMA R4, R0, R5, RZ ;  /* 0x0000000500047223 */ /* 0x000fc800000000ff */
[----:B------:R-:W-:-:S04]  /*0520*/  FFMA R6, -R3, R4, R0 ;  /* 0x0000000403067223 */ /* 0x000fc80000000100 */
[----:B------:R-:W-:Y:S01]  /*0530*/  FFMA R7, R5, R6, R4 ;  /* 0x0000000605077223 */ /* 0x000fe20000000004 */
[----:B0-----:R-:W-:Y:S06]  /*0540*/  @!P0 BRA `(.L_x_42) ;  /* 0x0000000000088947 */ /* 0x001fec0003800000 */
[----:B------:R-:W-:-:S07]  /*0550*/  MOV R10, 0x570 ;  /* 0x00000570000a7802 */ /* 0x000fce0000000f00 */
[----:B------:R-:W-:Y:S05]  /*0560*/  CALL.REL.NOINC `($__internal_1_$__cuda_sm3x_div_rn_noftz_f32_slowpath) ;  /* 0x0000000000147944 */ /* 0x000fea0003c00000 */
.L_x_42:
[----:B------:R-:W-:Y:S05]  /*0570*/  BSYNC.RECONVERGENT B0 ;  /* 0x0000000000007941 */ /* 0x000fea0003800200 */
.L_x_41:
[----:B------:R-:W0:Y:S02]  /*0580*/  LDC.64 R4, c[0x0][0x380] ;  /* 0x0000e000ff047b82 */ /* 0x000e240000000a00 */
[----:B0-----:R-:W-:-:S05]  /*0590*/  IMAD.WIDE.U32 R2, R2, 0x4, R4 ;  /* 0x0000000402027825 */ /* 0x001fca00078e0004 */
[----:B------:R-:W-:Y:S01]  /*05a0*/  STG.E desc[UR6][R2.64], R7 ;  /* 0x0000000702007986 */ /* 0x000fe2000c101906 */
[----:B------:R-:W-:Y:S05]  /*05b0*/  EXIT ;  /* 0x000000000000794d */ /* 0x000fea0003800000 */
        .weak           $__internal_1_$__cuda_sm3x_div_rn_noftz_f32_slowpath
        .type           $__internal_1_$__cuda_sm3x_div_rn_noftz_f32_slowpath,@function
        .size           $__internal_1_$__cuda_sm3x_div_rn_noftz_f32_slowpath,(.L_x_57 - $__internal_1_$__cuda_sm3x_div_rn_noftz_f32_slowpath)
$__internal_1_$__cuda_sm3x_div_rn_noftz_f32_slowpath:
[--C-:B------:R-:W-:Y:S01]  /*05c0*/  SHF.R.U32.HI R5, RZ, 0x17, R3.reuse ;  /* 0x00000017ff057819 */ /* 0x100fe20000011603 */
[----:B------:R-:W-:Y:S01]  /*05d0*/  BSSY.RECONVERGENT B1, `(.L_x_43) ;  /* 0x0000064000017945 */ /* 0x000fe20003800200 */
[----:B------:R-:W-:Y:S01]  /*05e0*/  SHF.R.U32.HI R4, RZ, 0x17, R0 ;  /* 0x00000017ff047819 */ /* 0x000fe20000011600 */
[----:B------:R-:W-:Y:S01]  /*05f0*/  IMAD.MOV.U32 R7, RZ, RZ, R3 ;  /* 0x000000ffff077224 */ /* 0x000fe200078e0003 */
[----:B------:R-:W-:Y:S02]  /*0600*/  LOP3.LUT R5, R5, 0xff, RZ, 0xc0, !PT ;  /* 0x000000ff05057812 */ /* 0x000fe400078ec0ff */
[----:B------:R-:W-:Y:S02]  /*0610*/  LOP3.LUT R11, R4, 0xff, RZ, 0xc0, !PT ;  /* 0x000000ff040b7812 */ /* 0x000fe400078ec0ff */
[----:B------:R-:W-:Y:S01]  /*0620*/  MOV R4, R0 ;  /* 0x0000000000047202 */ /* 0x000fe20000000f00 */
[----:B------:R-:W-:Y:S02]  /*0630*/  VIADD R8, R5, 0xffffffff ;  /* 0xffffffff05087836 */ /* 0x000fe40000000000 */
[----:B------:R-:W-:-:S03]  /*0640*/  VIADD R9, R11, 0xffffffff ;  /* 0xffffffff0b097836 */ /* 0x000fc60000000000 */
        /* <DEDUP_REMOVED lines=22> */
[----:B------:R-:W-:Y:S01]  /*07b0*/  @P0 MOV R6, RZ ;  /* 0x000000ff00060202 */ /* 0x000fe20000000f00 */
[----:B------:R-:W-:Y:S02]  /*07c0*/  @!P0 IMAD.MOV.U32 R6, RZ, RZ, -0x40 ;  /* 0xffffffc0ff068424 */ /* 0x000fe400078e00ff */
[----:B------:R-:W-:Y:S01]  /*07d0*/  @!P0 FFMA R4, R0, 1.84467440737095516160e+19, RZ ;  /* 0x5f80000000048823 */ /* 0x000fe200000000ff */
[----:B------:R-:W-:Y:S01]  /*07e0*/  @!P1 FFMA R7, R3, 1.84467440737095516160e+19, RZ ;  /* 0x5f80000003079823 */ /* 0x000fe200000000ff */
[----:B------:R-:W-:-:S07]  /*07f0*/  @!P1 VIADD R6, R6, 0x40 ;  /* 0x0000004006069836 */ /* 0x000fce0000000000 */
.L_x_44:
[----:B------:R-:W-:Y:S01]  /*0800*/  LEA R0, R5, 0xc0800000, 0x17 ;  /* 0xc080000005007811 */ /* 0x000fe200078eb8ff */
[----:B------:R-:W-:Y:S01]  /*0810*/  VIADD R3, R11, 0xffffff81 ;  /* 0xffffff810b037836 */ /* 0x000fe20000000000 */
[----:B------:R-:W-:Y:S02]  /*0820*/  BSSY.RECONVERGENT B2, `(.L_x_49) ;  /* 0x0000035000027945 */ /* 0x000fe40003800200 */
[----:B------:R-:W-:Y:S01]  /*0830*/  IADD3 R7, PT, PT, -R0, R7, RZ ;  /* 0x0000000700077210 */ /* 0x000fe20007ffe1ff */
[C---:B------:R-:W-:Y:S01]  /*0840*/  IMAD R0, R3.reuse, -0x800000, R4 ;  /* 0xff80000003007824 */ /* 0x040fe200078e0204 */
[----:B------:R-:W-:Y:S02]  /*0850*/  IADD3 R3, PT, PT, R3, 0x7f, -R5 ;  /* 0x0000007f03037810 */ /* 0x000fe40007ffe805 */
[----:B------:R-:W0:Y:S01]  /*0860*/  MUFU.RCP R8, R7 ;  /* 0x0000000700087308 */ /* 0x000e220000001000 */
[----:B------:R-:W-:Y:S02]  /*0870*/  FADD.FTZ R9, -R7, -RZ ;  /* 0x800000ff07097221 */ /* 0x000fe40000010100 */
[----:B------:R-:W-:-:S02]  /*0880*/  IMAD.IADD R3, R3, 0x1, R6 ;  /* 0x0000000103037824 */ /* 0x000fc400078e0206 */
        /* <DEDUP_REMOVED lines=26> */
[----:B------:R-:W-:Y:S02]  /*0a30*/  ISETP.NE.AND P1, PT, R7, RZ, PT ;  /* 0x000000ff0700720c */ /* 0x000fe40003f25270 */
[----:B------:R-:W-:-:S02]  /*0a40*/  LOP3.LUT R5, R5, 0x800000, RZ, 0xfc, !PT ;  /* 0x0080000005057812 */ /* 0x000fc400078efcff */
[----:B------:R-:W-:Y:S02]  /*0a50*/  IADD3 R7, PT, PT, -R7, RZ, RZ ;  /* 0x000000ff07077210 */ /* 0x000fe40007ffe1ff */
[----:B------:R-:W-:Y:S02]  /*0a60*/  SHF.L.U32 R6, R5, R6, RZ ;  /* 0x0000000605067219 */ /* 0x000fe400000006ff */
[----:B------:R-:W-:Y:S02]  /*0a70*/  FSETP.NEU.FTZ.AND P0, PT, R0, R3, PT ;  /* 0x000000030000720b */ /* 0x000fe40003f1d000 */
[----:B------:R-:W-:Y:S02]  /*0a80*/  SEL R0, R7, RZ, P2 ;  /* 0x000000ff07007207 */ /* 0x000fe40001000000 */
[----:B------:R-:W-:Y:S02]  /*0a90*/  ISETP.NE.AND P1, PT, R6, RZ, P1 ;  /* 0x000000ff0600720c */ /* 0x000fe40000f25270 */
[----:B------:R-:W-:-:S02]  /*0aa0*/  SHF.R.U32.HI R0, RZ, R0, R5 ;  /* 0x00000000ff007219 */ /* 0x000fc40000011605 */
[----:B------:R-:W-:Y:S02]  /*0ab0*/  PLOP3.LUT P0, PT, P0, P1, PT, 0xf8, 0x8f ;  /* 0x00000000008f781c */ /* 0x000fe40000703f70 */
[----:B------:R-:W-:Y:S02]  /*0ac0*/  SHF.R.U32.HI R6, RZ, 0x1, R0 ;  /* 0x00000001ff067819 */ /* 0x000fe40000011600 */
[----:B------:R-:W-:-:S04]  /*0ad0*/  SEL R3, RZ, 0x1, !P0 ;  /* 0x00000001ff037807 */ /* 0x000fc80004000000 */
[----:B------:R-:W-:-:S04]  /*0ae0*/  LOP3.LUT R3, R3, 0x1, R6, 0xf8, !PT ;  /* 0x0000000103037812 */ /* 0x000fc800078ef806 */
[----:B------:R-:W-:-:S05]  /*0af0*/  LOP3.LUT R3, R3, R0, RZ, 0xc0, !PT ;  /* 0x0000000003037212 */ /* 0x000fca00078ec0ff */
[----:B------:R-:W-:-:S05]  /*0b00*/  IMAD.IADD R3, R6, 0x1, R3 ;  /* 0x0000000106037824 */ /* 0x000fca00078e0203 */
[----:B------:R-:W-:Y:S01]  /*0b10*/  LOP3.LUT R4, R3, R4, RZ, 0xfc, !PT ;  /* 0x0000000403047212 */ /* 0x000fe200078efcff */
[----:B------:R-:W-:Y:S06]  /*0b20*/  BRA `(.L_x_52) ;  /* 0x0000000000107947 */ /* 0x000fec0003800000 */
.L_x_51:
[----:B------:R-:W-:-:S04]  /*0b30*/  LOP3.LUT R4, R4, 0x80000000, RZ, 0xc0, !PT ;  /* 0x8000000004047812 */ /* 0x000fc800078ec0ff */
[----:B------:R-:W-:Y:S01]  /*0b40*/  LOP3.LUT R4, R4, 0x7f800000, RZ, 0xfc, !PT ;  /* 0x7f80000004047812 */ /* 0x000fe200078efcff */
[----:B------:R-:W-:Y:S06]  /*0b50*/  BRA `(.L_x_52) ;  /* 0x0000000000047947 */ /* 0x000fec0003800000 */
.L_x_50:
[----:B------:R-:W-:-:S07]  /*0b60*/  IMAD R4, R3, 0x800000, R4 ;  /* 0x0080000003047824 */ /* 0x000fce00078e0204 */
.L_x_52:
[----:B------:R-:W-:Y:S05]  /*0b70*/  BSYNC.RECONVERGENT B2 ;  /* 0x0000000000027941 */ /* 0x000fea0003800200 */
.L_x_49:
[----:B------:R-:W-:Y:S05]  /*0b80*/  BRA `(.L_x_53) ;  /* 0x0000000000207947 */ /* 0x000fea0003800000 */
.L_x_48:
[----:B------:R-:W-:-:S04]  /*0b90*/  LOP3.LUT R4, R7, 0x80000000, R4, 0x48, !PT ;  /* 0x8000000007047812 */ /* 0x000fc800078e4804 */
[----:B------:R-:W-:Y:S01]  /*0ba0*/  LOP3.LUT R4, R4, 0x7f800000, RZ, 0xfc, !PT ;  /* 0x7f80000004047812 */ /* 0x000fe200078efcff */
[----:B------:R-:W-:Y:S06]  /*0bb0*/  BRA `(.L_x_53) ;  /* 0x0000000000147947 */ /* 0x000fec0003800000 */
.L_x_47:
[----:B------:R-:W-:Y:S01]  /*0bc0*/  LOP3.LUT R4, R7, 0x80000000, R4, 0x48, !PT ;  /* 0x8000000007047812 */ /* 0x000fe200078e4804 */
[----:B------:R-:W-:Y:S06]  /*0bd0*/  BRA `(.L_x_53) ;  /* 0x00000000000c7947 */ /* 0x000fec0003800000 */
.L_x_46:
[----:B------:R-:W0:Y:S01]  /*0be0*/  MUFU.RSQ R4, -QNAN ;  /* 0xffc0000000047908 */ /* 0x000e220000001400 */
[----:B------:R-:W-:Y:S05]  /*0bf0*/  BRA `(.L_x_53) ;  /* 0x0000000000047947 */ /* 0x000fea0003800000 */
.L_x_45:
[----:B------:R-:W-:-:S07]  /*0c00*/  FADD.FTZ R4, R0, R3 ;  /* 0x0000000300047221 */ /* 0x000fce0000010000 */
.L_x_53:
[----:B------:R-:W-:Y:S05]  /*0c10*/  BSYNC.RECONVERGENT B1 ;  /* 0x0000000000017941 */ /* 0x000fea0003800200 */
.L_x_43:
[----:B------:R-:W-:Y:S01]  /*0c20*/  HFMA2 R5, -RZ, RZ, 0, 0 ;  /* 0x00000000ff057431 */ /* 0x000fe200000001ff */
[----:B0-----:R-:W-:Y:S01]  /*0c30*/  MOV R7, R4 ;  /* 0x0000000400077202 */ /* 0x001fe20000000f00 */
[----:B------:R-:W-:-:S04]  /*0c40*/  IMAD.MOV.U32 R4, RZ, RZ, R10 ;  /* 0x000000ffff047224 */ /* 0x000fc800078e000a */
[----:B------:R-:W-:Y:S05]  /*0c50*/  RET.REL.NODEC R4 `(default_function_kernel_7) ;  /* 0xfffffff004e87950 */ /* 0x000fea0003c3ffff */
.L_x_54:
        /* <DEDUP_REMOVED lines=10> */
.L_x_57:


//--------------------- .text.default_function_kernel_3 --------------------------
	.section	.text.default_function_kernel_3,"ax",@progbits
	.align	128
        .global         default_function_kernel_3
        .type           default_function_kernel_3,@function
        .size           default_function_kernel_3,(.L_x_71 - default_function_kernel_3)
        .other          default_function_kernel_3,@"STO_CUDA_ENTRY STV_DEFAULT"
default_function_kernel_3:
.text.default_function_kernel_3:
        /* <DEDUP_REMOVED lines=9> */
[----:B------:R-:W-:Y:S02]  /*0090*/  HFMA2 R7, -RZ, RZ, 1.75, 0 ;  /* 0x3f000000ff077431 */ /* 0x000fe400000001ff */
[----:B------:R-:W-:Y:S01]  /*00a0*/  HFMA2 R8, -RZ, RZ, 1.9599609375, 20144 ;  /* 0x3fd774ebff087431 */ /* 0x000fe200000001ff */
[----:B0-----:R-:W-:Y:S02]  /*00b0*/  MOV R3, 0x3d10ecef ;  /* 0x3d10ecef00037802 */ /* 0x001fe40000000f00 */
        /* <DEDUP_REMOVED lines=23> */
[----:B------:R-:W0:Y:S01]  /*0230*/  MUFU.RCP R3, |R0| ;  /* 0x4000000000037308 */ /* 0x000e220000001000 */
[----:B------:R-:W-:-:S04]  /*0240*/  FSETP.GT.AND P0, PT, |R0|, 1, PT ;  /* 0x3f8000000000780b */ /* 0x000fc80003f04200 */
[----:B0-----:R-:W-:Y:S02]  /*0250*/  FSEL R4, R3, |R0|, P0 ;  /* 0x4000000003047208 */ /* 0x001fe40000000000 */
[----:B------:R-:W-:-:S03]  /*0260*/  MOV R3, 0x3b2090aa ;  /* 0x3b2090aa00037802 */ /* 0x000fc60000000f00 */
[----:B------:R-:W-:-:S04]  /*0270*/  FMUL R6, R4, R4 ;  /* 0x0000000404067220 */ /* 0x000fc80000400000 */
[----:B------:R-:W-:-:S04]  /*0280*/  FFMA R3, R6, R3, -0.014396979473531246185 ;  /* 0xbc6be14f06037423 */ /* 0x000fc80000000003 */
[----:B------:R-:W-:-:S04]  /*0290*/  FFMA R3, R6, R3, 0.039849750697612762451 ;  /* 0x3d23397e06037423 */ /* 0x000fc80000000003 */
[----:B------:R-:W-:-:S04]  /*02a0*/  FFMA R3, R6, R3, -0.072529748082160949707 ;  /* 0xbd948a7a06037423 */ /* 0x000fc80000000003 */
[----:B------:R-:W-:-:S04]  /*02b0*/  FFMA R3, R6, R3, 0.10518480092287063599 ;  /* 0x3dd76b2106037423 */ /* 0x000fc80000000003 */
[C---:B------:R-:W-:Y:S02]  /*02c0*/  FFMA R7, R6.reuse, R3, -0.14171802997589111328 ;  /* 0xbe111e8806077423 */ /* 0x040fe40000000003 */
[----:B------:R-:W0:Y:S02]  /*02d0*/  LDC.64 R2, c[0x0][0x380] ;  /* 0x0000e000ff027b82 */ /* 0x000e240000000a00 */
[----:B------:R-:W-:-:S04]  /*02e0*/  FFMA R7, R6, R7, 0.19988775253295898438 ;  /* 0x3e4caf6006077423 */ /* 0x000fc80000000007 */
[----:B------:R-:W-:-:S04]  /*02f0*/  FFMA R7, R6, R7, -0.33332940936088562012 ;  /* 0xbeaaaa2706077423 */ /* 0x000fc80000000007 */
[----:B------:R-:W-:-:S04]  /*0300*/  FMUL R7, R6, R7 ;  /* 0x0000000706077220 */ /* 0x000fc80000400000 */
[----:B------:R-:W-:-:S04]  /*0310*/  FFMA R7, R4, R7, R4 ;  /* 0x0000000704077223 */ /* 0x000fc80000000004 */
[----:B------:R-:W-:Y:S01]  /*0320*/  @P0 FFMA R7, R8, 0.93318945169448852539, -R7 ;  /* 0x3f6ee58108070823 */ /* 0x000fe20000000807 */
[----:B------:R-:W-:-:S04]  /*0330*/  FSETP.NAN.AND P0, PT, |R0|, |R0|, PT ;  /* 0x400000000000720b */ /* 0x000fc80003f08200 */
[----:B------:R-:W-:Y:S01]  /*0340*/  LOP3.LUT R0, R7, 0x80000000, R0, 0xb8, !PT ;  /* 0x8000000007007812 */ /* 0x000fe200078eb800 */
[----:B0-----:R-:W-:-:S03]  /*0350*/  IMAD.WIDE.U32 R2, R5, 0x4, R2 ;  /* 0x0000000405027825 */ /* 0x001fc600078e0002 */
[----:B------:R-:W-:-:S05]  /*0360*/  FSEL R7, R0, R7, !P0 ;  /* 0x0000000700077208 */ /* 0x000fca0004000000 */
[----:B------:R-:W-:Y:S01]  /*0370*/  STG.E desc[UR6][R2.64], R7 ;  /* 0x0000000702007986 */ /* 0x000fe2000c101906 */
[----:B------:R-:W-:Y:S05]  /*0380*/  EXIT ;  /* 0x000000000000794d */ /* 0x000fea0003800000 */
.L_x_55:
        /* <DEDUP_REMOVED lines=15> */
.L_x_71:


//--------------------- .nv.shared.reserved.0     --------------------------
	.section	.nv.shared.reserved.0,"aw",@nobits
	.weak		__nv_reservedSMEM_offset_0_alias
	.size		__nv_reservedSMEM_offset_0_alias, 0, 64
	.other		__nv_reservedSMEM_offset_0_alias,@"STO_CUDA_RESERVED_SHARED STV_DEFAULT"
__nv_reservedSMEM_offset_0_alias:
	.zero		0
	.zero		64


//--------------------- .nv.constant0.default_function_kernel_1 --------------------------
	.section	.nv.constant0.default_function_kernel_1,"a",@progbits
	.sectionflags	@""
	.align	4
.nv.constant0.default_function_kernel_1:
	.zero		912


//--------------------- .nv.constant0.default_function_kernel_5 --------------------------
	.section	.nv.constant0.default_function_kernel_5,"a",@progbits
	.sectionflags	@""
	.align	4
.nv.constant0.default_function_kernel_5:
	.zero		912


//--------------------- .nv.constant0.default_function_kernel_12 --------------------------
	.section	.nv.constant0.default_function_kernel_12,"a",@progbits
	.sectionflags	@""
	.align	4
.nv.constant0.default_function_kernel_12:
	.zero		912


//--------------------- .nv.constant0.default_function_kernel_8 --------------------------
	.section	.nv.constant0.default_function_kernel_8,"a",@progbits
	.sectionflags	@""
	.align	4
.nv.constant0.default_function_kernel_8:
	.zero		912


//--------------------- .nv.constant0.default_function_kernel_11 --------------------------
	.section	.nv.constant0.default_function_kernel_11,"a",@progbits
	.sectionflags	@""
	.align	4
.nv.constant0.default_function_kernel_11:
	.zero		912


//--------------------- .nv.constant0.default_function_kernel_13 --------------------------
	.section	.nv.constant0.default_function_kernel_13,"a",@progbits
	.sectionflags	@""
	.align	4
.nv.constant0.default_function_kernel_13:
	.zero		912


//--------------------- .nv.constant0.default_function_kernel_9 --------------------------
	.section	.nv.constant0.default_function_kernel_9,"a",@progbits
	.sectionflags	@""
	.align	4
.nv.constant0.default_function_kernel_9:
	.zero		912


//--------------------- .nv.constant0.default_function_kernel_2 --------------------------
	.section	.nv.constant0.default_function_kernel_2,"a",@progbits
	.sectionflags	@""
	.align	4
.nv.constant0.default_function_kernel_2:
	.zero		912


//--------------------- .nv.constant0.default_function_kernel_6 --------------------------
	.section	.nv.constant0.default_function_kernel_6,"a",@progbits
	.sectionflags	@""
	.align	4
.nv.constant0.default_function_kernel_6:
	.zero		912


//--------------------- .nv.constant0.default_function_kernel_10 --------------------------
	.section	.nv.constant0.default_function_kernel_10,"a",@progbits
	.sectionflags	@""
	.align	4
.nv.constant0.default_function_kernel_10:
	.zero		912


//--------------------- .nv.constant0.default_function_kernel_4 --------------------------
	.section	.nv.constant0.default_function_kernel_4,"a",@progbits
	.sectionflags	@""
	.align	4
.nv.constant0.default_function_kernel_4:
	.zero		912


//--------------------- .nv.constant0.default_function_kernel --------------------------
	.section	.nv.constant0.default_function_kernel,"a",@progbits
	.sectionflags	@""
	.align	4
.nv.constant0.default_function_kernel:
	.zero		912


//--------------------- .nv.constant0.default_function_kernel_7 --------------------------
	.section	.nv.constant0.default_function_kernel_7,"a",@progbits
	.sectionflags	@""
	.align	4
.nv.constant0.default_function_kernel_7:
	.zero		912


//--------------------- .nv.constant0.default_function_kernel_3 --------------------------
	.section	.nv.constant0.default_function_kernel_3,"a",@progbits
	.sectionflags	@""
	.align	4
.nv.constant0.default_function_kernel_3:
	.zero		912


//--------------------- SYMBOLS --------------------------

	.type		.nv.reservedSmem.offset0,@object
	.size		.nv.reservedSmem.offset0,0x4
